//
// Generated by NVIDIA NVVM Compiler
//
// Compiler Build ID: CL-36424714
// Cuda compilation tools, release 13.0, V13.0.88
// Based on NVVM 20.0.0
//

.version 9.0
.target sm_100
.address_size 64

	// .globl	_Z12randomKerneljPdiii
.global .align 4 .b8 precalc_xorwow_matrix[102400];
.global .align 4 .b8 precalc_xorwow_offset_matrix[102400];
.global .align 4 .b8 mrg32k3aM1[2304];
.global .align 4 .b8 mrg32k3aM2[2304];
.global .align 4 .b8 mrg32k3aM1SubSeq[2016];
.global .align 4 .b8 mrg32k3aM2SubSeq[2016];
.global .align 4 .b8 mrg32k3aM1Seq[2304];
.global .align 4 .b8 mrg32k3aM2Seq[2304];
.const .align 8 .b8 __cr_lgamma_table[72];
.const .align 8 .f64 minValue;

.visible .entry _Z12randomKerneljPdiii(
	.param .u32 _Z12randomKerneljPdiii_param_0,
	.param .u64 .ptr .align 1 _Z12randomKerneljPdiii_param_1,
	.param .u32 _Z12randomKerneljPdiii_param_2,
	.param .u32 _Z12randomKerneljPdiii_param_3,
	.param .u32 _Z12randomKerneljPdiii_param_4
)
{
	.local .align 8 .b8 	__local_depot0[48];
	.reg .b64 	%SP;
	.reg .b64 	%SPL;
	.reg .pred 	%p<68>;
	.reg .b32 	%r<1265>;
	.reg .b64 	%rd<29>;
	.reg .b64 	%fd<5>;

	mov.u64 	%SPL, __local_depot0;
	ld.param.u32 	%r581, [_Z12randomKerneljPdiii_param_0];
	ld.param.u64 	%rd11, [_Z12randomKerneljPdiii_param_1];
	ld.param.u32 	%r576, [_Z12randomKerneljPdiii_param_2];
	ld.param.u32 	%r577, [_Z12randomKerneljPdiii_param_3];
	ld.param.u32 	%r578, [_Z12randomKerneljPdiii_param_4];
	cvta.to.global.u64 	%rd1, %rd11;
	add.u64 	%rd2, %SPL, 0;
	mov.u32 	%r582, %ctaid.x;
	mov.u32 	%r1, %ntid.x;
	mov.u32 	%r583, %tid.x;
	mad.lo.s32 	%r1257, %r582, %r1, %r583;
	xor.b32  	%r584, %r581, -1429050551;
	mul.lo.s32 	%r585, %r584, 1099087573;
	add.s32 	%r1251, %r585, -638133224;
	add.s32 	%r981, %r585, 123456789;
	st.local.v2.u32 	[%rd2], {%r1251, %r981};
	xor.b32  	%r980, %r585, 362436069;
	mov.b32 	%r979, -123459836;
	st.local.v2.u32 	[%rd2+8], {%r980, %r979};
	add.s32 	%r977, %r585, 5783321;
	mov.b32 	%r978, -589760388;
	st.local.v2.u32 	[%rd2+16], {%r978, %r977};
	setp.eq.s32 	%p1, %r1257, 0;
	@%p1 bra 	$L__BB0_115;
	cvt.s64.s32 	%rd28, %r1257;
	mov.b32 	%r964, 0;
	mov.b32 	%r979, -123459836;
	mov.b32 	%r978, -589760388;
$L__BB0_2:
	mov.u64 	%rd4, %rd28;
	and.b64  	%rd5, %rd4, 3;
	setp.eq.s64 	%p2, %rd5, 0;
	@%p2 bra 	$L__BB0_114;
	mul.wide.u32 	%rd13, %r964, 3200;
	mov.u64 	%rd14, precalc_xorwow_matrix;
	add.s64 	%rd6, %rd14, %rd13;
	mov.b32 	%r977, 0;
	mov.u32 	%r978, %r977;
	mov.u32 	%r979, %r977;
	mov.u32 	%r980, %r977;
	mov.u32 	%r981, %r977;
	mov.u32 	%r970, %r977;
$L__BB0_4:
	mul.wide.u32 	%rd15, %r970, 4;
	add.s64 	%rd16, %rd2, %rd15;
	ld.local.u32 	%r19, [%rd16+4];
	shl.b32 	%r20, %r970, 5;
	mov.b32 	%r976, 0;
$L__BB0_5:
	.pragma "nounroll";
	shr.u32 	%r591, %r19, %r976;
	and.b32  	%r592, %r591, 1;
	setp.eq.b32 	%p3, %r592, 1;
	not.pred 	%p4, %p3;
	add.s32 	%r593, %r20, %r976;
	mul.lo.s32 	%r594, %r593, 5;
	mul.wide.u32 	%rd17, %r594, 4;
	add.s64 	%rd7, %rd6, %rd17;
	@%p4 bra 	$L__BB0_7;
	ld.global.u32 	%r595, [%rd7];
	xor.b32  	%r981, %r981, %r595;
	ld.global.u32 	%r596, [%rd7+4];
	xor.b32  	%r980, %r980, %r596;
	ld.global.u32 	%r597, [%rd7+8];
	xor.b32  	%r979, %r979, %r597;
	ld.global.u32 	%r598, [%rd7+12];
	xor.b32  	%r978, %r978, %r598;
	ld.global.u32 	%r599, [%rd7+16];
	xor.b32  	%r977, %r977, %r599;
$L__BB0_7:
	and.b32  	%r601, %r591, 2;
	setp.eq.s32 	%p5, %r601, 0;
	@%p5 bra 	$L__BB0_9;
	ld.global.u32 	%r602, [%rd7+20];
	xor.b32  	%r981, %r981, %r602;
	ld.global.u32 	%r603, [%rd7+24];
	xor.b32  	%r980, %r980, %r603;
	ld.global.u32 	%r604, [%rd7+28];
	xor.b32  	%r979, %r979, %r604;
	ld.global.u32 	%r605, [%rd7+32];
	xor.b32  	%r978, %r978, %r605;
	ld.global.u32 	%r606, [%rd7+36];
	xor.b32  	%r977, %r977, %r606;
$L__BB0_9:
	and.b32  	%r608, %r591, 4;
	setp.eq.s32 	%p6, %r608, 0;
	@%p6 bra 	$L__BB0_11;
	ld.global.u32 	%r609, [%rd7+40];
	xor.b32  	%r981, %r981, %r609;
	ld.global.u32 	%r610, [%rd7+44];
	xor.b32  	%r980, %r980, %r610;
	ld.global.u32 	%r611, [%rd7+48];
	xor.b32  	%r979, %r979, %r611;
	ld.global.u32 	%r612, [%rd7+52];
	xor.b32  	%r978, %r978, %r612;
	ld.global.u32 	%r613, [%rd7+56];
	xor.b32  	%r977, %r977, %r613;
$L__BB0_11:
	and.b32  	%r615, %r591, 8;
	setp.eq.s32 	%p7, %r615, 0;
	@%p7 bra 	$L__BB0_13;
	ld.global.u32 	%r616, [%rd7+60];
	xor.b32  	%r981, %r981, %r616;
	ld.global.u32 	%r617, [%rd7+64];
	xor.b32  	%r980, %r980, %r617;
	ld.global.u32 	%r618, [%rd7+68];
	xor.b32  	%r979, %r979, %r618;
	ld.global.u32 	%r619, [%rd7+72];
	xor.b32  	%r978, %r978, %r619;
	ld.global.u32 	%r620, [%rd7+76];
	xor.b32  	%r977, %r977, %r620;
$L__BB0_13:
	and.b32  	%r622, %r591, 16;
	setp.eq.s32 	%p8, %r622, 0;
	@%p8 bra 	$L__BB0_15;
	ld.global.u32 	%r623, [%rd7+80];
	xor.b32  	%r981, %r981, %r623;
	ld.global.u32 	%r624, [%rd7+84];
	xor.b32  	%r980, %r980, %r624;
	ld.global.u32 	%r625, [%rd7+88];
	xor.b32  	%r979, %r979, %r625;
	ld.global.u32 	%r626, [%rd7+92];
	xor.b32  	%r978, %r978, %r626;
	ld.global.u32 	%r627, [%rd7+96];
	xor.b32  	%r977, %r977, %r627;
$L__BB0_15:
	and.b32  	%r629, %r591, 32;
	setp.eq.s32 	%p9, %r629, 0;
	@%p9 bra 	$L__BB0_17;
	ld.global.u32 	%r630, [%rd7+100];
	xor.b32  	%r981, %r981, %r630;
	ld.global.u32 	%r631, [%rd7+104];
	xor.b32  	%r980, %r980, %r631;
	ld.global.u32 	%r632, [%rd7+108];
	xor.b32  	%r979, %r979, %r632;
	ld.global.u32 	%r633, [%rd7+112];
	xor.b32  	%r978, %r978, %r633;
	ld.global.u32 	%r634, [%rd7+116];
	xor.b32  	%r977, %r977, %r634;
$L__BB0_17:
	and.b32  	%r636, %r591, 64;
	setp.eq.s32 	%p10, %r636, 0;
	@%p10 bra 	$L__BB0_19;
	ld.global.u32 	%r637, [%rd7+120];
	xor.b32  	%r981, %r981, %r637;
	ld.global.u32 	%r638, [%rd7+124];
	xor.b32  	%r980, %r980, %r638;
	ld.global.u32 	%r639, [%rd7+128];
	xor.b32  	%r979, %r979, %r639;
	ld.global.u32 	%r640, [%rd7+132];
	xor.b32  	%r978, %r978, %r640;
	ld.global.u32 	%r641, [%rd7+136];
	xor.b32  	%r977, %r977, %r641;
$L__BB0_19:
	and.b32  	%r643, %r591, 128;
	setp.eq.s32 	%p11, %r643, 0;
	@%p11 bra 	$L__BB0_21;
	ld.global.u32 	%r644, [%rd7+140];
	xor.b32  	%r981, %r981, %r644;
	ld.global.u32 	%r645, [%rd7+144];
	xor.b32  	%r980, %r980, %r645;
	ld.global.u32 	%r646, [%rd7+148];
	xor.b32  	%r979, %r979, %r646;
	ld.global.u32 	%r647, [%rd7+152];
	xor.b32  	%r978, %r978, %r647;
	ld.global.u32 	%r648, [%rd7+156];
	xor.b32  	%r977, %r977, %r648;
$L__BB0_21:
	and.b32  	%r650, %r591, 256;
	setp.eq.s32 	%p12, %r650, 0;
	@%p12 bra 	$L__BB0_23;
	ld.global.u32 	%r651, [%rd7+160];
	xor.b32  	%r981, %r981, %r651;
	ld.global.u32 	%r652, [%rd7+164];
	xor.b32  	%r980, %r980, %r652;
	ld.global.u32 	%r653, [%rd7+168];
	xor.b32  	%r979, %r979, %r653;
	ld.global.u32 	%r654, [%rd7+172];
	xor.b32  	%r978, %r978, %r654;
	ld.global.u32 	%r655, [%rd7+176];
	xor.b32  	%r977, %r977, %r655;
$L__BB0_23:
	and.b32  	%r657, %r591, 512;
	setp.eq.s32 	%p13, %r657, 0;
	@%p13 bra 	$L__BB0_25;
	ld.global.u32 	%r658, [%rd7+180];
	xor.b32  	%r981, %r981, %r658;
	ld.global.u32 	%r659, [%rd7+184];
	xor.b32  	%r980, %r980, %r659;
	ld.global.u32 	%r660, [%rd7+188];
	xor.b32  	%r979, %r979, %r660;
	ld.global.u32 	%r661, [%rd7+192];
	xor.b32  	%r978, %r978, %r661;
	ld.global.u32 	%r662, [%rd7+196];
	xor.b32  	%r977, %r977, %r662;
$L__BB0_25:
	and.b32  	%r664, %r591, 1024;
	setp.eq.s32 	%p14, %r664, 0;
	@%p14 bra 	$L__BB0_27;
	ld.global.u32 	%r665, [%rd7+200];
	xor.b32  	%r981, %r981, %r665;
	ld.global.u32 	%r666, [%rd7+204];
	xor.b32  	%r980, %r980, %r666;
	ld.global.u32 	%r667, [%rd7+208];
	xor.b32  	%r979, %r979, %r667;
	ld.global.u32 	%r668, [%rd7+212];
	xor.b32  	%r978, %r978, %r668;
	ld.global.u32 	%r669, [%rd7+216];
	xor.b32  	%r977, %r977, %r669;
$L__BB0_27:
	and.b32  	%r671, %r591, 2048;
	setp.eq.s32 	%p15, %r671, 0;
	@%p15 bra 	$L__BB0_29;
	ld.global.u32 	%r672, [%rd7+220];
	xor.b32  	%r981, %r981, %r672;
	ld.global.u32 	%r673, [%rd7+224];
	xor.b32  	%r980, %r980, %r673;
	ld.global.u32 	%r674, [%rd7+228];
	xor.b32  	%r979, %r979, %r674;
	ld.global.u32 	%r675, [%rd7+232];
	xor.b32  	%r978, %r978, %r675;
	ld.global.u32 	%r676, [%rd7+236];
	xor.b32  	%r977, %r977, %r676;
$L__BB0_29:
	and.b32  	%r678, %r591, 4096;
	setp.eq.s32 	%p16, %r678, 0;
	@%p16 bra 	$L__BB0_31;
	ld.global.u32 	%r679, [%rd7+240];
	xor.b32  	%r981, %r981, %r679;
	ld.global.u32 	%r680, [%rd7+244];
	xor.b32  	%r980, %r980, %r680;
	ld.global.u32 	%r681, [%rd7+248];
	xor.b32  	%r979, %r979, %r681;
	ld.global.u32 	%r682, [%rd7+252];
	xor.b32  	%r978, %r978, %r682;
	ld.global.u32 	%r683, [%rd7+256];
	xor.b32  	%r977, %r977, %r683;
$L__BB0_31:
	and.b32  	%r685, %r591, 8192;
	setp.eq.s32 	%p17, %r685, 0;
	@%p17 bra 	$L__BB0_33;
	ld.global.u32 	%r686, [%rd7+260];
	xor.b32  	%r981, %r981, %r686;
	ld.global.u32 	%r687, [%rd7+264];
	xor.b32  	%r980, %r980, %r687;
	ld.global.u32 	%r688, [%rd7+268];
	xor.b32  	%r979, %r979, %r688;
	ld.global.u32 	%r689, [%rd7+272];
	xor.b32  	%r978, %r978, %r689;
	ld.global.u32 	%r690, [%rd7+276];
	xor.b32  	%r977, %r977, %r690;
$L__BB0_33:
	and.b32  	%r692, %r591, 16384;
	setp.eq.s32 	%p18, %r692, 0;
	@%p18 bra 	$L__BB0_35;
	ld.global.u32 	%r693, [%rd7+280];
	xor.b32  	%r981, %r981, %r693;
	ld.global.u32 	%r694, [%rd7+284];
	xor.b32  	%r980, %r980, %r694;
	ld.global.u32 	%r695, [%rd7+288];
	xor.b32  	%r979, %r979, %r695;
	ld.global.u32 	%r696, [%rd7+292];
	xor.b32  	%r978, %r978, %r696;
	ld.global.u32 	%r697, [%rd7+296];
	xor.b32  	%r977, %r977, %r697;
$L__BB0_35:
	and.b32  	%r699, %r591, 32768;
	setp.eq.s32 	%p19, %r699, 0;
	@%p19 bra 	$L__BB0_37;
	ld.global.u32 	%r700, [%rd7+300];
	xor.b32  	%r981, %r981, %r700;
	ld.global.u32 	%r701, [%rd7+304];
	xor.b32  	%r980, %r980, %r701;
	ld.global.u32 	%r702, [%rd7+308];
	xor.b32  	%r979, %r979, %r702;
	ld.global.u32 	%r703, [%rd7+312];
	xor.b32  	%r978, %r978, %r703;
	ld.global.u32 	%r704, [%rd7+316];
	xor.b32  	%r977, %r977, %r704;
$L__BB0_37:
	add.s32 	%r976, %r976, 16;
	setp.ne.s32 	%p20, %r976, 32;
	@%p20 bra 	$L__BB0_5;
	mad.lo.s32 	%r705, %r970, -31, %r20;
	add.s32 	%r970, %r705, 1;
	setp.ne.s32 	%p21, %r970, 5;
	@%p21 bra 	$L__BB0_4;
	st.local.u32 	[%rd2+4], %r981;
	st.local.v2.u32 	[%rd2+8], {%r980, %r979};
	st.local.v2.u32 	[%rd2+16], {%r978, %r977};
	setp.eq.s64 	%p22, %rd5, 1;
	@%p22 bra 	$L__BB0_114;
	mov.b32 	%r977, 0;
	mov.u32 	%r978, %r977;
	mov.u32 	%r979, %r977;
	mov.u32 	%r980, %r977;
	mov.u32 	%r981, %r977;
	mov.u32 	%r1062, %r977;
$L__BB0_41:
	mul.wide.u32 	%rd18, %r1062, 4;
	add.s64 	%rd19, %rd2, %rd18;
	ld.local.u32 	%r195, [%rd19+4];
	shl.b32 	%r196, %r1062, 5;
	mov.b32 	%r1068, 0;
$L__BB0_42:
	.pragma "nounroll";
	shr.u32 	%r708, %r195, %r1068;
	and.b32  	%r709, %r708, 1;
	setp.eq.b32 	%p23, %r709, 1;
	not.pred 	%p24, %p23;
	add.s32 	%r710, %r196, %r1068;
	mul.lo.s32 	%r711, %r710, 5;
	mul.wide.u32 	%rd20, %r711, 4;
	add.s64 	%rd8, %rd6, %rd20;
	@%p24 bra 	$L__BB0_44;
	ld.global.u32 	%r712, [%rd8];
	xor.b32  	%r981, %r981, %r712;
	ld.global.u32 	%r713, [%rd8+4];
	xor.b32  	%r980, %r980, %r713;
	ld.global.u32 	%r714, [%rd8+8];
	xor.b32  	%r979, %r979, %r714;
	ld.global.u32 	%r715, [%rd8+12];
	xor.b32  	%r978, %r978, %r715;
	ld.global.u32 	%r716, [%rd8+16];
	xor.b32  	%r977, %r977, %r716;
$L__BB0_44:
	and.b32  	%r718, %r708, 2;
	setp.eq.s32 	%p25, %r718, 0;
	@%p25 bra 	$L__BB0_46;
	ld.global.u32 	%r719, [%rd8+20];
	xor.b32  	%r981, %r981, %r719;
	ld.global.u32 	%r720, [%rd8+24];
	xor.b32  	%r980, %r980, %r720;
	ld.global.u32 	%r721, [%rd8+28];
	xor.b32  	%r979, %r979, %r721;
	ld.global.u32 	%r722, [%rd8+32];
	xor.b32  	%r978, %r978, %r722;
	ld.global.u32 	%r723, [%rd8+36];
	xor.b32  	%r977, %r977, %r723;
$L__BB0_46:
	and.b32  	%r725, %r708, 4;
	setp.eq.s32 	%p26, %r725, 0;
	@%p26 bra 	$L__BB0_48;
	ld.global.u32 	%r726, [%rd8+40];
	xor.b32  	%r981, %r981, %r726;
	ld.global.u32 	%r727, [%rd8+44];
	xor.b32  	%r980, %r980, %r727;
	ld.global.u32 	%r728, [%rd8+48];
	xor.b32  	%r979, %r979, %r728;
	ld.global.u32 	%r729, [%rd8+52];
	xor.b32  	%r978, %r978, %r729;
	ld.global.u32 	%r730, [%rd8+56];
	xor.b32  	%r977, %r977, %r730;
$L__BB0_48:
	and.b32  	%r732, %r708, 8;
	setp.eq.s32 	%p27, %r732, 0;
	@%p27 bra 	$L__BB0_50;
	ld.global.u32 	%r733, [%rd8+60];
	xor.b32  	%r981, %r981, %r733;
	ld.global.u32 	%r734, [%rd8+64];
	xor.b32  	%r980, %r980, %r734;
	ld.global.u32 	%r735, [%rd8+68];
	xor.b32  	%r979, %r979, %r735;
	ld.global.u32 	%r736, [%rd8+72];
	xor.b32  	%r978, %r978, %r736;
	ld.global.u32 	%r737, [%rd8+76];
	xor.b32  	%r977, %r977, %r737;
$L__BB0_50:
	and.b32  	%r739, %r708, 16;
	setp.eq.s32 	%p28, %r739, 0;
	@%p28 bra 	$L__BB0_52;
	ld.global.u32 	%r740, [%rd8+80];
	xor.b32  	%r981, %r981, %r740;
	ld.global.u32 	%r741, [%rd8+84];
	xor.b32  	%r980, %r980, %r741;
	ld.global.u32 	%r742, [%rd8+88];
	xor.b32  	%r979, %r979, %r742;
	ld.global.u32 	%r743, [%rd8+92];
	xor.b32  	%r978, %r978, %r743;
	ld.global.u32 	%r744, [%rd8+96];
	xor.b32  	%r977, %r977, %r744;
$L__BB0_52:
	and.b32  	%r746, %r708, 32;
	setp.eq.s32 	%p29, %r746, 0;
	@%p29 bra 	$L__BB0_54;
	ld.global.u32 	%r747, [%rd8+100];
	xor.b32  	%r981, %r981, %r747;
	ld.global.u32 	%r748, [%rd8+104];
	xor.b32  	%r980, %r980, %r748;
	ld.global.u32 	%r749, [%rd8+108];
	xor.b32  	%r979, %r979, %r749;
	ld.global.u32 	%r750, [%rd8+112];
	xor.b32  	%r978, %r978, %r750;
	ld.global.u32 	%r751, [%rd8+116];
	xor.b32  	%r977, %r977, %r751;
$L__BB0_54:
	and.b32  	%r753, %r708, 64;
	setp.eq.s32 	%p30, %r753, 0;
	@%p30 bra 	$L__BB0_56;
	ld.global.u32 	%r754, [%rd8+120];
	xor.b32  	%r981, %r981, %r754;
	ld.global.u32 	%r755, [%rd8+124];
	xor.b32  	%r980, %r980, %r755;
	ld.global.u32 	%r756, [%rd8+128];
	xor.b32  	%r979, %r979, %r756;
	ld.global.u32 	%r757, [%rd8+132];
	xor.b32  	%r978, %r978, %r757;
	ld.global.u32 	%r758, [%rd8+136];
	xor.b32  	%r977, %r977, %r758;
$L__BB0_56:
	and.b32  	%r760, %r708, 128;
	setp.eq.s32 	%p31, %r760, 0;
	@%p31 bra 	$L__BB0_58;
	ld.global.u32 	%r761, [%rd8+140];
	xor.b32  	%r981, %r981, %r761;
	ld.global.u32 	%r762, [%rd8+144];
	xor.b32  	%r980, %r980, %r762;
	ld.global.u32 	%r763, [%rd8+148];
	xor.b32  	%r979, %r979, %r763;
	ld.global.u32 	%r764, [%rd8+152];
	xor.b32  	%r978, %r978, %r764;
	ld.global.u32 	%r765, [%rd8+156];
	xor.b32  	%r977, %r977, %r765;
$L__BB0_58:
	and.b32  	%r767, %r708, 256;
	setp.eq.s32 	%p32, %r767, 0;
	@%p32 bra 	$L__BB0_60;
	ld.global.u32 	%r768, [%rd8+160];
	xor.b32  	%r981, %r981, %r768;
	ld.global.u32 	%r769, [%rd8+164];
	xor.b32  	%r980, %r980, %r769;
	ld.global.u32 	%r770, [%rd8+168];
	xor.b32  	%r979, %r979, %r770;
	ld.global.u32 	%r771, [%rd8+172];
	xor.b32  	%r978, %r978, %r771;
	ld.global.u32 	%r772, [%rd8+176];
	xor.b32  	%r977, %r977, %r772;
$L__BB0_60:
	and.b32  	%r774, %r708, 512;
	setp.eq.s32 	%p33, %r774, 0;
	@%p33 bra 	$L__BB0_62;
	ld.global.u32 	%r775, [%rd8+180];
	xor.b32  	%r981, %r981, %r775;
	ld.global.u32 	%r776, [%rd8+184];
	xor.b32  	%r980, %r980, %r776;
	ld.global.u32 	%r777, [%rd8+188];
	xor.b32  	%r979, %r979, %r777;
	ld.global.u32 	%r778, [%rd8+192];
	xor.b32  	%r978, %r978, %r778;
	ld.global.u32 	%r779, [%rd8+196];
	xor.b32  	%r977, %r977, %r779;
$L__BB0_62:
	and.b32  	%r781, %r708, 1024;
	setp.eq.s32 	%p34, %r781, 0;
	@%p34 bra 	$L__BB0_64;
	ld.global.u32 	%r782, [%rd8+200];
	xor.b32  	%r981, %r981, %r782;
	ld.global.u32 	%r783, [%rd8+204];
	xor.b32  	%r980, %r980, %r783;
	ld.global.u32 	%r784, [%rd8+208];
	xor.b32  	%r979, %r979, %r784;
	ld.global.u32 	%r785, [%rd8+212];
	xor.b32  	%r978, %r978, %r785;
	ld.global.u32 	%r786, [%rd8+216];
	xor.b32  	%r977, %r977, %r786;
$L__BB0_64:
	and.b32  	%r788, %r708, 2048;
	setp.eq.s32 	%p35, %r788, 0;
	@%p35 bra 	$L__BB0_66;
	ld.global.u32 	%r789, [%rd8+220];
	xor.b32  	%r981, %r981, %r789;
	ld.global.u32 	%r790, [%rd8+224];
	xor.b32  	%r980, %r980, %r790;
	ld.global.u32 	%r791, [%rd8+228];
	xor.b32  	%r979, %r979, %r791;
	ld.global.u32 	%r792, [%rd8+232];
	xor.b32  	%r978, %r978, %r792;
	ld.global.u32 	%r793, [%rd8+236];
	xor.b32  	%r977, %r977, %r793;
$L__BB0_66:
	and.b32  	%r795, %r708, 4096;
	setp.eq.s32 	%p36, %r795, 0;
	@%p36 bra 	$L__BB0_68;
	ld.global.u32 	%r796, [%rd8+240];
	xor.b32  	%r981, %r981, %r796;
	ld.global.u32 	%r797, [%rd8+244];
	xor.b32  	%r980, %r980, %r797;
	ld.global.u32 	%r798, [%rd8+248];
	xor.b32  	%r979, %r979, %r798;
	ld.global.u32 	%r799, [%rd8+252];
	xor.b32  	%r978, %r978, %r799;
	ld.global.u32 	%r800, [%rd8+256];
	xor.b32  	%r977, %r977, %r800;
$L__BB0_68:
	and.b32  	%r802, %r708, 8192;
	setp.eq.s32 	%p37, %r802, 0;
	@%p37 bra 	$L__BB0_70;
	ld.global.u32 	%r803, [%rd8+260];
	xor.b32  	%r981, %r981, %r803;
	ld.global.u32 	%r804, [%rd8+264];
	xor.b32  	%r980, %r980, %r804;
	ld.global.u32 	%r805, [%rd8+268];
	xor.b32  	%r979, %r979, %r805;
	ld.global.u32 	%r806, [%rd8+272];
	xor.b32  	%r978, %r978, %r806;
	ld.global.u32 	%r807, [%rd8+276];
	xor.b32  	%r977, %r977, %r807;
$L__BB0_70:
	and.b32  	%r809, %r708, 16384;
	setp.eq.s32 	%p38, %r809, 0;
	@%p38 bra 	$L__BB0_72;
	ld.global.u32 	%r810, [%rd8+280];
	xor.b32  	%r981, %r981, %r810;
	ld.global.u32 	%r811, [%rd8+284];
	xor.b32  	%r980, %r980, %r811;
	ld.global.u32 	%r812, [%rd8+288];
	xor.b32  	%r979, %r979, %r812;
	ld.global.u32 	%r813, [%rd8+292];
	xor.b32  	%r978, %r978, %r813;
	ld.global.u32 	%r814, [%rd8+296];
	xor.b32  	%r977, %r977, %r814;
$L__BB0_72:
	and.b32  	%r816, %r708, 32768;
	setp.eq.s32 	%p39, %r816, 0;
	@%p39 bra 	$L__BB0_74;
	ld.global.u32 	%r817, [%rd8+300];
	xor.b32  	%r981, %r981, %r817;
	ld.global.u32 	%r818, [%rd8+304];
	xor.b32  	%r980, %r980, %r818;
	ld.global.u32 	%r819, [%rd8+308];
	xor.b32  	%r979, %r979, %r819;
	ld.global.u32 	%r820, [%rd8+312];
	xor.b32  	%r978, %r978, %r820;
	ld.global.u32 	%r821, [%rd8+316];
	xor.b32  	%r977, %r977, %r821;
$L__BB0_74:
	add.s32 	%r1068, %r1068, 16;
	setp.ne.s32 	%p40, %r1068, 32;
	@%p40 bra 	$L__BB0_42;
	mad.lo.s32 	%r822, %r1062, -31, %r196;
	add.s32 	%r1062, %r822, 1;
	setp.ne.s32 	%p41, %r1062, 5;
	@%p41 bra 	$L__BB0_41;
	st.local.u32 	[%rd2+4], %r981;
	st.local.v2.u32 	[%rd2+8], {%r980, %r979};
	st.local.v2.u32 	[%rd2+16], {%r978, %r977};
	setp.ne.s64 	%p42, %rd5, 3;
	@%p42 bra 	$L__BB0_114;
	mov.b32 	%r977, 0;
	mov.u32 	%r978, %r977;
	mov.u32 	%r979, %r977;
	mov.u32 	%r980, %r977;
	mov.u32 	%r981, %r977;
	mov.u32 	%r1154, %r977;
$L__BB0_78:
	mul.wide.u32 	%rd21, %r1154, 4;
	add.s64 	%rd22, %rd2, %rd21;
	ld.local.u32 	%r371, [%rd22+4];
	shl.b32 	%r372, %r1154, 5;
	mov.b32 	%r1160, 0;
$L__BB0_79:
	.pragma "nounroll";
	shr.u32 	%r825, %r371, %r1160;
	and.b32  	%r826, %r825, 1;
	setp.eq.b32 	%p43, %r826, 1;
	not.pred 	%p44, %p43;
	add.s32 	%r827, %r372, %r1160;
	mul.lo.s32 	%r828, %r827, 5;
	mul.wide.u32 	%rd23, %r828, 4;
	add.s64 	%rd9, %rd6, %rd23;
	@%p44 bra 	$L__BB0_81;
	ld.global.u32 	%r829, [%rd9];
	xor.b32  	%r981, %r981, %r829;
	ld.global.u32 	%r830, [%rd9+4];
	xor.b32  	%r980, %r980, %r830;
	ld.global.u32 	%r831, [%rd9+8];
	xor.b32  	%r979, %r979, %r831;
	ld.global.u32 	%r832, [%rd9+12];
	xor.b32  	%r978, %r978, %r832;
	ld.global.u32 	%r833, [%rd9+16];
	xor.b32  	%r977, %r977, %r833;
$L__BB0_81:
	and.b32  	%r835, %r825, 2;
	setp.eq.s32 	%p45, %r835, 0;
	@%p45 bra 	$L__BB0_83;
	ld.global.u32 	%r836, [%rd9+20];
	xor.b32  	%r981, %r981, %r836;
	ld.global.u32 	%r837, [%rd9+24];
	xor.b32  	%r980, %r980, %r837;
	ld.global.u32 	%r838, [%rd9+28];
	xor.b32  	%r979, %r979, %r838;
	ld.global.u32 	%r839, [%rd9+32];
	xor.b32  	%r978, %r978, %r839;
	ld.global.u32 	%r840, [%rd9+36];
	xor.b32  	%r977, %r977, %r840;
$L__BB0_83:
	and.b32  	%r842, %r825, 4;
	setp.eq.s32 	%p46, %r842, 0;
	@%p46 bra 	$L__BB0_85;
	ld.global.u32 	%r843, [%rd9+40];
	xor.b32  	%r981, %r981, %r843;
	ld.global.u32 	%r844, [%rd9+44];
	xor.b32  	%r980, %r980, %r844;
	ld.global.u32 	%r845, [%rd9+48];
	xor.b32  	%r979, %r979, %r845;
	ld.global.u32 	%r846, [%rd9+52];
	xor.b32  	%r978, %r978, %r846;
	ld.global.u32 	%r847, [%rd9+56];
	xor.b32  	%r977, %r977, %r847;
$L__BB0_85:
	and.b32  	%r849, %r825, 8;
	setp.eq.s32 	%p47, %r849, 0;
	@%p47 bra 	$L__BB0_87;
	ld.global.u32 	%r850, [%rd9+60];
	xor.b32  	%r981, %r981, %r850;
	ld.global.u32 	%r851, [%rd9+64];
	xor.b32  	%r980, %r980, %r851;
	ld.global.u32 	%r852, [%rd9+68];
	xor.b32  	%r979, %r979, %r852;
	ld.global.u32 	%r853, [%rd9+72];
	xor.b32  	%r978, %r978, %r853;
	ld.global.u32 	%r854, [%rd9+76];
	xor.b32  	%r977, %r977, %r854;
$L__BB0_87:
	and.b32  	%r856, %r825, 16;
	setp.eq.s32 	%p48, %r856, 0;
	@%p48 bra 	$L__BB0_89;
	ld.global.u32 	%r857, [%rd9+80];
	xor.b32  	%r981, %r981, %r857;
	ld.global.u32 	%r858, [%rd9+84];
	xor.b32  	%r980, %r980, %r858;
	ld.global.u32 	%r859, [%rd9+88];
	xor.b32  	%r979, %r979, %r859;
	ld.global.u32 	%r860, [%rd9+92];
	xor.b32  	%r978, %r978, %r860;
	ld.global.u32 	%r861, [%rd9+96];
	xor.b32  	%r977, %r977, %r861;
$L__BB0_89:
	and.b32  	%r863, %r825, 32;
	setp.eq.s32 	%p49, %r863, 0;
	@%p49 bra 	$L__BB0_91;
	ld.global.u32 	%r864, [%rd9+100];
	xor.b32  	%r981, %r981, %r864;
	ld.global.u32 	%r865, [%rd9+104];
	xor.b32  	%r980, %r980, %r865;
	ld.global.u32 	%r866, [%rd9+108];
	xor.b32  	%r979, %r979, %r866;
	ld.global.u32 	%r867, [%rd9+112];
	xor.b32  	%r978, %r978, %r867;
	ld.global.u32 	%r868, [%rd9+116];
	xor.b32  	%r977, %r977, %r868;
$L__BB0_91:
	and.b32  	%r870, %r825, 64;
	setp.eq.s32 	%p50, %r870, 0;
	@%p50 bra 	$L__BB0_93;
	ld.global.u32 	%r871, [%rd9+120];
	xor.b32  	%r981, %r981, %r871;
	ld.global.u32 	%r872, [%rd9+124];
	xor.b32  	%r980, %r980, %r872;
	ld.global.u32 	%r873, [%rd9+128];
	xor.b32  	%r979, %r979, %r873;
	ld.global.u32 	%r874, [%rd9+132];
	xor.b32  	%r978, %r978, %r874;
	ld.global.u32 	%r875, [%rd9+136];
	xor.b32  	%r977, %r977, %r875;
$L__BB0_93:
	and.b32  	%r877, %r825, 128;
	setp.eq.s32 	%p51, %r877, 0;
	@%p51 bra 	$L__BB0_95;
	ld.global.u32 	%r878, [%rd9+140];
	xor.b32  	%r981, %r981, %r878;
	ld.global.u32 	%r879, [%rd9+144];
	xor.b32  	%r980, %r980, %r879;
	ld.global.u32 	%r880, [%rd9+148];
	xor.b32  	%r979, %r979, %r880;
	ld.global.u32 	%r881, [%rd9+152];
	xor.b32  	%r978, %r978, %r881;
	ld.global.u32 	%r882, [%rd9+156];
	xor.b32  	%r977, %r977, %r882;
$L__BB0_95:
	and.b32  	%r884, %r825, 256;
	setp.eq.s32 	%p52, %r884, 0;
	@%p52 bra 	$L__BB0_97;
	ld.global.u32 	%r885, [%rd9+160];
	xor.b32  	%r981, %r981, %r885;
	ld.global.u32 	%r886, [%rd9+164];
	xor.b32  	%r980, %r980, %r886;
	ld.global.u32 	%r887, [%rd9+168];
	xor.b32  	%r979, %r979, %r887;
	ld.global.u32 	%r888, [%rd9+172];
	xor.b32  	%r978, %r978, %r888;
	ld.global.u32 	%r889, [%rd9+176];
	xor.b32  	%r977, %r977, %r889;
$L__BB0_97:
	and.b32  	%r891, %r825, 512;
	setp.eq.s32 	%p53, %r891, 0;
	@%p53 bra 	$L__BB0_99;
	ld.global.u32 	%r892, [%rd9+180];
	xor.b32  	%r981, %r981, %r892;
	ld.global.u32 	%r893, [%rd9+184];
	xor.b32  	%r980, %r980, %r893;
	ld.global.u32 	%r894, [%rd9+188];
	xor.b32  	%r979, %r979, %r894;
	ld.global.u32 	%r895, [%rd9+192];
	xor.b32  	%r978, %r978, %r895;
	ld.global.u32 	%r896, [%rd9+196];
	xor.b32  	%r977, %r977, %r896;
$L__BB0_99:
	and.b32  	%r898, %r825, 1024;
	setp.eq.s32 	%p54, %r898, 0;
	@%p54 bra 	$L__BB0_101;
	ld.global.u32 	%r899, [%rd9+200];
	xor.b32  	%r981, %r981, %r899;
	ld.global.u32 	%r900, [%rd9+204];
	xor.b32  	%r980, %r980, %r900;
	ld.global.u32 	%r901, [%rd9+208];
	xor.b32  	%r979, %r979, %r901;
	ld.global.u32 	%r902, [%rd9+212];
	xor.b32  	%r978, %r978, %r902;
	ld.global.u32 	%r903, [%rd9+216];
	xor.b32  	%r977, %r977, %r903;
$L__BB0_101:
	and.b32  	%r905, %r825, 2048;
	setp.eq.s32 	%p55, %r905, 0;
	@%p55 bra 	$L__BB0_103;
	ld.global.u32 	%r906, [%rd9+220];
	xor.b32  	%r981, %r981, %r906;
	ld.global.u32 	%r907, [%rd9+224];
	xor.b32  	%r980, %r980, %r907;
	ld.global.u32 	%r908, [%rd9+228];
	xor.b32  	%r979, %r979, %r908;
	ld.global.u32 	%r909, [%rd9+232];
	xor.b32  	%r978, %r978, %r909;
	ld.global.u32 	%r910, [%rd9+236];
	xor.b32  	%r977, %r977, %r910;
$L__BB0_103:
	and.b32  	%r912, %r825, 4096;
	setp.eq.s32 	%p56, %r912, 0;
	@%p56 bra 	$L__BB0_105;
	ld.global.u32 	%r913, [%rd9+240];
	xor.b32  	%r981, %r981, %r913;
	ld.global.u32 	%r914, [%rd9+244];
	xor.b32  	%r980, %r980, %r914;
	ld.global.u32 	%r915, [%rd9+248];
	xor.b32  	%r979, %r979, %r915;
	ld.global.u32 	%r916, [%rd9+252];
	xor.b32  	%r978, %r978, %r916;
	ld.global.u32 	%r917, [%rd9+256];
	xor.b32  	%r977, %r977, %r917;
$L__BB0_105:
	and.b32  	%r919, %r825, 8192;
	setp.eq.s32 	%p57, %r919, 0;
	@%p57 bra 	$L__BB0_107;
	ld.global.u32 	%r920, [%rd9+260];
	xor.b32  	%r981, %r981, %r920;
	ld.global.u32 	%r921, [%rd9+264];
	xor.b32  	%r980, %r980, %r921;
	ld.global.u32 	%r922, [%rd9+268];
	xor.b32  	%r979, %r979, %r922;
	ld.global.u32 	%r923, [%rd9+272];
	xor.b32  	%r978, %r978, %r923;
	ld.global.u32 	%r924, [%rd9+276];
	xor.b32  	%r977, %r977, %r924;
$L__BB0_107:
	and.b32  	%r926, %r825, 16384;
	setp.eq.s32 	%p58, %r926, 0;
	@%p58 bra 	$L__BB0_109;
	ld.global.u32 	%r927, [%rd9+280];
	xor.b32  	%r981, %r981, %r927;
	ld.global.u32 	%r928, [%rd9+284];
	xor.b32  	%r980, %r980, %r928;
	ld.global.u32 	%r929, [%rd9+288];
	xor.b32  	%r979, %r979, %r929;
	ld.global.u32 	%r930, [%rd9+292];
	xor.b32  	%r978, %r978, %r930;
	ld.global.u32 	%r931, [%rd9+296];
	xor.b32  	%r977, %r977, %r931;
$L__BB0_109:
	and.b32  	%r933, %r825, 32768;
	setp.eq.s32 	%p59, %r933, 0;
	@%p59 bra 	$L__BB0_111;
	ld.global.u32 	%r934, [%rd9+300];
	xor.b32  	%r981, %r981, %r934;
	ld.global.u32 	%r935, [%rd9+304];
	xor.b32  	%r980, %r980, %r935;
	ld.global.u32 	%r936, [%rd9+308];
	xor.b32  	%r979, %r979, %r936;
	ld.global.u32 	%r937, [%rd9+312];
	xor.b32  	%r978, %r978, %r937;
	ld.global.u32 	%r938, [%rd9+316];
	xor.b32  	%r977, %r977, %r938;
$L__BB0_111:
	add.s32 	%r1160, %r1160, 16;
	setp.ne.s32 	%p60, %r1160, 32;
	@%p60 bra 	$L__BB0_79;
	mad.lo.s32 	%r939, %r1154, -31, %r372;
	add.s32 	%r1154, %r939, 1;
	setp.ne.s32 	%p61, %r1154, 5;
	@%p61 bra 	$L__BB0_78;
	st.local.u32 	[%rd2+4], %r981;
	st.local.v2.u32 	[%rd2+8], {%r980, %r979};
	st.local.v2.u32 	[%rd2+16], {%r978, %r977};
$L__BB0_114:
	shr.u64 	%rd28, %rd4, 2;
	add.s32 	%r964, %r964, 1;
	setp.gt.u64 	%p62, %rd4, 3;
	@%p62 bra 	$L__BB0_2;
$L__BB0_115:
	setp.eq.s32 	%p63, %r578, 1;
	@%p63 bra 	$L__BB0_119;
	setp.ge.s32 	%p64, %r1257, %r576;
	@%p64 bra 	$L__BB0_122;
	mul.lo.s32 	%r552, %r577, 9;
	mov.u32 	%r940, %nctaid.x;
	mul.lo.s32 	%r553, %r1, %r940;
$L__BB0_118:
	mov.u32 	%r570, %r980;
	mov.u32 	%r980, %r979;
	mov.u32 	%r979, %r978;
	mov.u32 	%r978, %r977;
	shr.u32 	%r941, %r981, 2;
	xor.b32  	%r942, %r941, %r981;
	shl.b32 	%r943, %r978, 4;
	shl.b32 	%r944, %r942, 1;
	xor.b32  	%r945, %r944, %r943;
	xor.b32  	%r946, %r945, %r942;
	xor.b32  	%r977, %r946, %r978;
	add.s32 	%r1251, %r1251, 362437;
	add.s32 	%r947, %r977, %r1251;
	rem.u32 	%r948, %r947, %r552;
	add.s32 	%r949, %r948, %r577;
	cvt.rn.f64.u32 	%fd1, %r949;
	mul.wide.s32 	%rd24, %r1257, 8;
	add.s64 	%rd25, %rd1, %rd24;
	st.global.f64 	[%rd25], %fd1;
	add.s32 	%r1257, %r1257, %r553;
	setp.lt.s32 	%p65, %r1257, %r576;
	mov.u32 	%r981, %r570;
	@%p65 bra 	$L__BB0_118;
	bra.uni 	$L__BB0_122;
$L__BB0_119:
	setp.ge.s32 	%p66, %r1257, %r576;
	@%p66 bra 	$L__BB0_122;
	mul.lo.s32 	%r554, %r577, 100;
	mov.u32 	%r950, %nctaid.x;
	mul.lo.s32 	%r555, %r1, %r950;
$L__BB0_121:
	mov.u32 	%r560, %r980;
	mov.u32 	%r980, %r979;
	mov.u32 	%r979, %r978;
	mov.u32 	%r978, %r977;
	shr.u32 	%r951, %r981, 2;
	xor.b32  	%r952, %r951, %r981;
	shl.b32 	%r953, %r978, 4;
	shl.b32 	%r954, %r952, 1;
	xor.b32  	%r955, %r954, %r953;
	xor.b32  	%r956, %r955, %r952;
	xor.b32  	%r977, %r956, %r978;
	add.s32 	%r1251, %r1251, 362437;
	add.s32 	%r957, %r977, %r1251;
	rem.u32 	%r958, %r957, %r554;
	cvt.rn.f64.u32 	%fd2, %r958;
	div.rn.f64 	%fd3, %fd2, 0d4059000000000000;
	add.f64 	%fd4, %fd3, 0d3FF0000000000000;
	mul.wide.s32 	%rd26, %r1257, 8;
	add.s64 	%rd27, %rd1, %rd26;
	st.global.f64 	[%rd27], %fd4;
	add.s32 	%r1257, %r1257, %r555;
	setp.lt.s32 	%p67, %r1257, %r576;
	mov.u32 	%r981, %r560;
	@%p67 bra 	$L__BB0_121;
$L__BB0_122:
	ret;

}
	// .globl	_Z10copyKernelPdS_i
.visible .entry _Z10copyKernelPdS_i(
	.param .u64 .ptr .align 1 _Z10copyKernelPdS_i_param_0,
	.param .u64 .ptr .align 1 _Z10copyKernelPdS_i_param_1,
	.param .u32 _Z10copyKernelPdS_i_param_2
)
{
	.reg .pred 	%p<2>;
	.reg .b32 	%r<6>;
	.reg .b64 	%rd<8>;
	.reg .b64 	%fd<2>;

	ld.param.u64 	%rd1, [_Z10copyKernelPdS_i_param_0];
	ld.param.u64 	%rd2, [_Z10copyKernelPdS_i_param_1];
	ld.param.u32 	%r2, [_Z10copyKernelPdS_i_param_2];
	mov.u32 	%r3, %ctaid.x;
	mov.u32 	%r4, %ntid.x;
	mov.u32 	%r5, %tid.x;
	mad.lo.s32 	%r1, %r3, %r4, %r5;
	setp.ge.s32 	%p1, %r1, %r2;
	@%p1 bra 	$L__BB1_2;
	cvta.to.global.u64 	%rd3, %rd1;
	cvta.to.global.u64 	%rd4, %rd2;
	mul.wide.s32 	%rd5, %r1, 8;
	add.s64 	%rd6, %rd3, %rd5;
	ld.global.f64 	%fd1, [%rd6];
	add.s64 	%rd7, %rd4, %rd5;
	st.global.f64 	[%rd7], %fd1;
$L__BB1_2:
	ret;

}
	// .globl	_Z16mapSqrtCthKernelPdi
.visible .entry _Z16mapSqrtCthKernelPdi(
	.param .u64 .ptr .align 1 _Z16mapSqrtCthKernelPdi_param_0,
	.param .u32 _Z16mapSqrtCthKernelPdi_param_1
)
{
	.reg .pred 	%p<9>;
	.reg .b32 	%r<29>;
	.reg .b64 	%rd<5>;
	.reg .b64 	%fd<74>;

	ld.param.u64 	%rd2, [_Z16mapSqrtCthKernelPdi_param_0];
	ld.param.u32 	%r2, [_Z16mapSqrtCthKernelPdi_param_1];
	mov.u32 	%r3, %ctaid.x;
	mov.u32 	%r4, %ntid.x;
	mov.u32 	%r5, %tid.x;
	mad.lo.s32 	%r1, %r3, %r4, %r5;
	setp.ge.s32 	%p1, %r1, %r2;
	@%p1 bra 	$L__BB2_8;
	cvta.to.global.u64 	%rd3, %rd2;
	mul.wide.s32 	%rd4, %r1, 8;
	add.s64 	%rd1, %rd3, %rd4;
	ld.global.f64 	%fd1, [%rd1];
	{
	.reg .b32 %temp; 
	mov.b64 	{%temp, %r6}, %fd1;
	}
	and.b32  	%r7, %r6, 2147483647;
	{
	.reg .b32 %temp; 
	mov.b64 	{%r8, %temp}, %fd1;
	}
	mov.b64 	%fd2, {%r8, %r7};
	setp.gt.u32 	%p2, %r7, 1072693247;
	@%p2 bra 	$L__BB2_3;
	mul.f64 	%fd39, %fd2, %fd2;
	fma.rn.f64 	%fd40, %fd39, 0d3D6B4C75AB274C53, 0d3DE611A561D87DEF;
	fma.rn.f64 	%fd41, %fd40, %fd39, 0d3E5AE64671B18F5C;
	fma.rn.f64 	%fd42, %fd41, %fd39, 0d3EC71DE3A465B1E4;
	fma.rn.f64 	%fd43, %fd42, %fd39, 0d3F2A01A01A02899D;
	fma.rn.f64 	%fd44, %fd43, %fd39, 0d3F811111111110A6;
	fma.rn.f64 	%fd45, %fd44, %fd39, 0d3FC5555555555556;
	mul.f64 	%fd46, %fd39, %fd45;
	fma.rn.f64 	%fd72, %fd46, %fd2, %fd2;
	bra.uni 	$L__BB2_4;
$L__BB2_3:
	{
	.reg .b32 %temp; 
	mov.b64 	{%temp, %r9}, %fd2;
	}
	fma.rn.f64 	%fd11, %fd2, 0d3FF71547652B82FE, 0d4338000000000000;
	{
	.reg .b32 %temp; 
	mov.b64 	{%r10, %temp}, %fd11;
	}
	add.s32 	%r11, %r10, -1;
	mov.f64 	%fd12, 0dC338000000000000;
	add.rn.f64 	%fd13, %fd11, %fd12;
	fma.rn.f64 	%fd14, %fd13, 0dBFE62E42FEFA39EF, %fd2;
	fma.rn.f64 	%fd15, %fd13, 0dBC7ABC9E3B39803F, %fd14;
	shl.b32 	%r12, %r9, 1;
	setp.lt.u32 	%p3, %r12, 2142496327;
	selp.f64 	%fd16, %fd2, %fd15, %p3;
	selp.b32 	%r13, 0, %r11, %p3;
	fma.rn.f64 	%fd17, %fd16, 0d3E21F4076ACD15B6, 0d3E5AF86D8EBD13CD;
	fma.rn.f64 	%fd18, %fd17, %fd16, 0d3E927E5092BA033D;
	fma.rn.f64 	%fd19, %fd18, %fd16, 0d3EC71DDE6C5F9DA1;
	fma.rn.f64 	%fd20, %fd19, %fd16, 0d3EFA01A018D034E6;
	fma.rn.f64 	%fd21, %fd20, %fd16, 0d3F2A01A01B3B6940;
	fma.rn.f64 	%fd22, %fd21, %fd16, 0d3F56C16C16C1B5DD;
	fma.rn.f64 	%fd23, %fd22, %fd16, 0d3F8111111110F74D;
	fma.rn.f64 	%fd24, %fd23, %fd16, 0d3FA555555555554D;
	fma.rn.f64 	%fd25, %fd24, %fd16, 0d3FC5555555555557;
	fma.rn.f64 	%fd26, %fd25, %fd16, 0d3FE0000000000000;
	mul.f64 	%fd27, %fd16, %fd26;
	fma.rn.f64 	%fd28, %fd27, %fd16, %fd16;
	setp.eq.s32 	%p4, %r13, 1024;
	shl.b32 	%r14, %r13, 20;
	add.s32 	%r15, %r14, 1072693248;
	selp.b32 	%r16, 2145386496, %r15, %p4;
	mov.b32 	%r17, 0;
	mov.b64 	%fd29, {%r17, %r16};
	mov.b32 	%r18, 1071644672;
	mov.b64 	%fd30, {%r17, %r18};
	sub.f64 	%fd31, %fd29, %fd30;
	fma.rn.f64 	%fd32, %fd28, %fd29, %fd31;
	add.f64 	%fd33, %fd32, %fd32;
	selp.f64 	%fd34, %fd33, %fd32, %p4;
	setp.eq.s32 	%p5, %r12, 0;
	selp.f64 	%fd35, %fd2, %fd34, %p5;
	fma.rn.f64 	%fd36, %fd35, 0d4000000000000000, 0d3FF0000000000000;
	div.rn.f64 	%fd37, %fd35, %fd36;
	add.f64 	%fd38, %fd35, %fd37;
	setp.ge.f64 	%p6, %fd2, 0d408633CE8FB9F87E;
	selp.f64 	%fd72, 0d7FF0000000000000, %fd38, %p6;
$L__BB2_4:
	copysign.f64 	%fd47, %fd1, %fd72;
	div.rn.f64 	%fd6, %fd1, %fd47;
	{
	.reg .b32 %temp; 
	mov.b64 	{%temp, %r19}, %fd6;
	}
	and.b32  	%r20, %r19, 2147483647;
	{
	.reg .b32 %temp; 
	mov.b64 	{%r21, %temp}, %fd6;
	}
	mov.b64 	%fd7, {%r21, %r20};
	{
	.reg .b32 %temp; 
	mov.b64 	{%temp, %r22}, %fd7;
	}
	setp.gt.u32 	%p7, %r22, 1082536910;
	@%p7 bra 	$L__BB2_6;
	fma.rn.f64 	%fd48, %fd7, 0d3FF71547652B82FE, 0d4338000000000000;
	{
	.reg .b32 %temp; 
	mov.b64 	{%r23, %temp}, %fd48;
	}
	mov.f64 	%fd49, 0dC338000000000000;
	add.rn.f64 	%fd50, %fd48, %fd49;
	fma.rn.f64 	%fd51, %fd50, 0dBFE62E42FEFA39EF, %fd7;
	fma.rn.f64 	%fd52, %fd50, 0dBC7ABC9E3B39803F, %fd51;
	fma.rn.f64 	%fd53, %fd52, 0d3E5ADE1569CE2BDF, 0d3E928AF3FCA213EA;
	fma.rn.f64 	%fd54, %fd53, %fd52, 0d3EC71DEE62401315;
	fma.rn.f64 	%fd55, %fd54, %fd52, 0d3EFA01997C89EB71;
	fma.rn.f64 	%fd56, %fd55, %fd52, 0d3F2A01A014761F65;
	fma.rn.f64 	%fd57, %fd56, %fd52, 0d3F56C16C1852B7AF;
	fma.rn.f64 	%fd58, %fd57, %fd52, 0d3F81111111122322;
	fma.rn.f64 	%fd59, %fd58, %fd52, 0d3FA55555555502A1;
	fma.rn.f64 	%fd60, %fd59, %fd52, 0d3FC5555555555511;
	fma.rn.f64 	%fd61, %fd60, %fd52, 0d3FE000000000000B;
	fma.rn.f64 	%fd62, %fd61, %fd52, 0d3FF0000000000000;
	fma.rn.f64 	%fd63, %fd62, %fd52, 0d3FF0000000000000;
	shl.b32 	%r24, %r23, 20;
	{
	.reg .b32 %temp; 
	mov.b64 	{%r25, %temp}, %fd63;
	}
	{
	.reg .b32 %temp; 
	mov.b64 	{%temp, %r26}, %fd63;
	}
	add.s32 	%r27, %r24, %r26;
	add.s32 	%r28, %r27, -2097152;
	mov.b64 	%fd64, {%r25, %r28};
	rcp.approx.ftz.f64 	%fd65, %fd64;
	neg.f64 	%fd66, %fd64;
	fma.rn.f64 	%fd67, %fd66, %fd65, 0d3FF0000000000000;
	fma.rn.f64 	%fd68, %fd67, %fd67, %fd67;
	fma.rn.f64 	%fd69, %fd68, %fd65, %fd65;
	fma.rn.f64 	%fd73, %fd69, 0d3FB0000000000000, %fd64;
	bra.uni 	$L__BB2_7;
$L__BB2_6:
	setp.le.f64 	%p8, %fd6, 0d7FF0000000000000;
	selp.f64 	%fd73, 0d7FF0000000000000, %fd6, %p8;
$L__BB2_7:
	add.f64 	%fd70, %fd73, %fd73;
	sqrt.rn.f64 	%fd71, %fd70;
	st.global.f64 	[%rd1], %fd71;
$L__BB2_8:
	ret;

}
	// .globl	_Z15mapPiCbrtKernelPdS_i
.visible .entry _Z15mapPiCbrtKernelPdS_i(
	.param .u64 .ptr .align 1 _Z15mapPiCbrtKernelPdS_i_param_0,
	.param .u64 .ptr .align 1 _Z15mapPiCbrtKernelPdS_i_param_1,
	.param .u32 _Z15mapPiCbrtKernelPdS_i_param_2
)
{
	.reg .pred 	%p<9>;
	.reg .b32 	%r<46>;
	.reg .b32 	%f<13>;
	.reg .b64 	%rd<8>;
	.reg .b64 	%fd<47>;

	ld.param.u64 	%rd3, [_Z15mapPiCbrtKernelPdS_i_param_0];
	ld.param.u64 	%rd2, [_Z15mapPiCbrtKernelPdS_i_param_1];
	ld.param.u32 	%r2, [_Z15mapPiCbrtKernelPdS_i_param_2];
	cvta.to.global.u64 	%rd1, %rd3;
	mov.u32 	%r3, %ctaid.x;
	mov.u32 	%r4, %ntid.x;
	mov.u32 	%r5, %tid.x;
	mad.lo.s32 	%r1, %r3, %r4, %r5;
	setp.ne.s32 	%p1, %r1, 0;
	@%p1 bra 	$L__BB3_2;
	ld.global.f64 	%fd1, [%rd1];
	mul.f64 	%fd2, %fd1, 0d400921FB54442D18;
	{
	.reg .b32 %temp; 
	mov.b64 	{%r6, %temp}, %fd2;
	}
	{
	.reg .b32 %temp; 
	mov.b64 	{%temp, %r7}, %fd2;
	}
	and.b32  	%r8, %r7, 2147483647;
	setp.lt.u32 	%p2, %r8, 1048576;
	mov.b64 	%fd3, {%r6, %r8};
	mul.f64 	%fd4, %fd3, 0d4350000000000000;
	{
	.reg .b32 %temp; 
	mov.b64 	{%r9, %temp}, %fd4;
	}
	{
	.reg .b32 %temp; 
	mov.b64 	{%temp, %r10}, %fd4;
	}
	selp.b32 	%r11, %r9, %r6, %p2;
	selp.b32 	%r12, %r10, %r8, %p2;
	selp.b32 	%r13, 4078, 1048576, %p2;
	shr.u32 	%r14, %r12, 20;
	add.s32 	%r15, %r14, -1022;
	cvt.rn.f32.s32 	%f1, %r15;
	mul.f32 	%f2, %f1, 0f3EAAAAAB;
	cvt.rni.s32.f32 	%r16, %f2;
	mad.lo.s32 	%r17, %r16, -3145728, %r12;
	mov.b64 	%fd5, {%r11, %r17};
	cvt.rn.f32.f64 	%f3, %fd5;
	lg2.approx.ftz.f32 	%f4, %f3;
	mul.f32 	%f5, %f4, 0f3EAAAAAB;
	ex2.approx.ftz.f32 	%f6, %f5;
	cvt.f64.f32 	%fd6, %f6;
	mul.f64 	%fd7, %fd6, %fd6;
	{
	.reg .b32 %temp; 
	mov.b64 	{%r18, %temp}, %fd7;
	}
	{
	.reg .b32 %temp; 
	mov.b64 	{%temp, %r19}, %fd7;
	}
	add.s32 	%r20, %r19, 1048576;
	mov.b64 	%fd8, {%r18, %r20};
	fma.rn.f64 	%fd9, %fd8, %fd6, %fd5;
	rcp.approx.ftz.f64 	%fd10, %fd9;
	neg.f64 	%fd11, %fd9;
	fma.rn.f64 	%fd12, %fd11, %fd10, 0d3FF0000000000000;
	fma.rn.f64 	%fd13, %fd12, %fd12, %fd12;
	fma.rn.f64 	%fd14, %fd13, %fd10, %fd10;
	neg.f64 	%fd15, %fd6;
	fma.rn.f64 	%fd16, %fd7, %fd15, %fd5;
	mul.f64 	%fd17, %fd16, %fd14;
	fma.rn.f64 	%fd18, %fd6, %fd17, %fd6;
	{
	.reg .b32 %temp; 
	mov.b64 	{%r21, %temp}, %fd18;
	}
	{
	.reg .b32 %temp; 
	mov.b64 	{%temp, %r22}, %fd18;
	}
	add.s32 	%r23, %r16, %r13;
	shl.b32 	%r24, %r23, 20;
	add.s32 	%r25, %r22, %r24;
	mov.b64 	%fd19, {%r21, %r25};
	copysign.f64 	%fd20, %fd2, %fd19;
	add.f64 	%fd21, %fd2, %fd2;
	setp.equ.f64 	%p3, %fd21, %fd2;
	selp.f64 	%fd22, %fd21, %fd20, %p3;
	st.global.f64 	[%rd1], %fd22;
$L__BB3_2:
	setp.lt.s32 	%p4, %r1, 1;
	setp.ge.s32 	%p5, %r1, %r2;
	or.pred  	%p6, %p4, %p5;
	@%p6 bra 	$L__BB3_4;
	mul.wide.u32 	%rd4, %r1, 8;
	add.s64 	%rd5, %rd1, %rd4;
	ld.global.f64 	%fd23, [%rd5];
	cvta.to.global.u64 	%rd6, %rd2;
	add.s64 	%rd7, %rd6, %rd4;
	ld.global.f64 	%fd24, [%rd7];
	add.f64 	%fd25, %fd23, %fd24;
	mul.f64 	%fd26, %fd25, 0d400921FB54442D18;
	{
	.reg .b32 %temp; 
	mov.b64 	{%r26, %temp}, %fd26;
	}
	{
	.reg .b32 %temp; 
	mov.b64 	{%temp, %r27}, %fd26;
	}
	and.b32  	%r28, %r27, 2147483647;
	setp.lt.u32 	%p7, %r28, 1048576;
	mov.b64 	%fd27, {%r26, %r28};
	mul.f64 	%fd28, %fd27, 0d4350000000000000;
	{
	.reg .b32 %temp; 
	mov.b64 	{%r29, %temp}, %fd28;
	}
	{
	.reg .b32 %temp; 
	mov.b64 	{%temp, %r30}, %fd28;
	}
	selp.b32 	%r31, %r29, %r26, %p7;
	selp.b32 	%r32, %r30, %r28, %p7;
	selp.b32 	%r33, 4078, 1048576, %p7;
	shr.u32 	%r34, %r32, 20;
	add.s32 	%r35, %r34, -1022;
	cvt.rn.f32.s32 	%f7, %r35;
	mul.f32 	%f8, %f7, 0f3EAAAAAB;
	cvt.rni.s32.f32 	%r36, %f8;
	mad.lo.s32 	%r37, %r36, -3145728, %r32;
	mov.b64 	%fd29, {%r31, %r37};
	cvt.rn.f32.f64 	%f9, %fd29;
	lg2.approx.ftz.f32 	%f10, %f9;
	mul.f32 	%f11, %f10, 0f3EAAAAAB;
	ex2.approx.ftz.f32 	%f12, %f11;
	cvt.f64.f32 	%fd30, %f12;
	mul.f64 	%fd31, %fd30, %fd30;
	{
	.reg .b32 %temp; 
	mov.b64 	{%r38, %temp}, %fd31;
	}
	{
	.reg .b32 %temp; 
	mov.b64 	{%temp, %r39}, %fd31;
	}
	add.s32 	%r40, %r39, 1048576;
	mov.b64 	%fd32, {%r38, %r40};
	fma.rn.f64 	%fd33, %fd32, %fd30, %fd29;
	rcp.approx.ftz.f64 	%fd34, %fd33;
	neg.f64 	%fd35, %fd33;
	fma.rn.f64 	%fd36, %fd35, %fd34, 0d3FF0000000000000;
	fma.rn.f64 	%fd37, %fd36, %fd36, %fd36;
	fma.rn.f64 	%fd38, %fd37, %fd34, %fd34;
	neg.f64 	%fd39, %fd30;
	fma.rn.f64 	%fd40, %fd31, %fd39, %fd29;
	mul.f64 	%fd41, %fd40, %fd38;
	fma.rn.f64 	%fd42, %fd30, %fd41, %fd30;
	{
	.reg .b32 %temp; 
	mov.b64 	{%r41, %temp}, %fd42;
	}
	{
	.reg .b32 %temp; 
	mov.b64 	{%temp, %r42}, %fd42;
	}
	add.s32 	%r43, %r36, %r33;
	shl.b32 	%r44, %r43, 20;
	add.s32 	%r45, %r42, %r44;
	mov.b64 	%fd43, {%r41, %r45};
	copysign.f64 	%fd44, %fd26, %fd43;
	add.f64 	%fd45, %fd26, %fd26;
	setp.equ.f64 	%p8, %fd45, %fd26;
	selp.f64 	%fd46, %fd45, %fd44, %p8;
	st.global.f64 	[%rd5], %fd46;
$L__BB3_4:
	ret;

}
	// .globl	_Z15multiplayKenrelPdS_i
.visible .entry _Z15multiplayKenrelPdS_i(
	.param .u64 .ptr .align 1 _Z15multiplayKenrelPdS_i_param_0,
	.param .u64 .ptr .align 1 _Z15multiplayKenrelPdS_i_param_1,
	.param .u32 _Z15multiplayKenrelPdS_i_param_2
)
{
	.reg .pred 	%p<2>;
	.reg .b32 	%r<6>;
	.reg .b64 	%rd<8>;
	.reg .b64 	%fd<4>;

	ld.param.u64 	%rd1, [_Z15multiplayKenrelPdS_i_param_0];
	ld.param.u64 	%rd2, [_Z15multiplayKenrelPdS_i_param_1];
	ld.param.u32 	%r2, [_Z15multiplayKenrelPdS_i_param_2];
	mov.u32 	%r3, %ctaid.x;
	mov.u32 	%r4, %ntid.x;
	mov.u32 	%r5, %tid.x;
	mad.lo.s32 	%r1, %r3, %r4, %r5;
	setp.ge.s32 	%p1, %r1, %r2;
	@%p1 bra 	$L__BB4_2;
	cvta.to.global.u64 	%rd3, %rd1;
	cvta.to.global.u64 	%rd4, %rd2;
	mul.wide.s32 	%rd5, %r1, 8;
	add.s64 	%rd6, %rd3, %rd5;
	ld.global.f64 	%fd1, [%rd6];
	add.s64 	%rd7, %rd4, %rd5;
	ld.global.f64 	%fd2, [%rd7];
	mul.f64 	%fd3, %fd1, %fd2;
	st.global.f64 	[%rd7], %fd3;
$L__BB4_2:
	ret;

}
	// .globl	_Z16stupidSortKernelPdi
.visible .entry _Z16stupidSortKernelPdi(
	.param .u64 .ptr .align 1 _Z16stupidSortKernelPdi_param_0,
	.param .u32 _Z16stupidSortKernelPdi_param_1
)
{
	.reg .pred 	%p<9>;
	.reg .b32 	%r<27>;
	.reg .b64 	%rd<9>;
	.reg .b64 	%fd<5>;

	ld.param.u64 	%rd5, [_Z16stupidSortKernelPdi_param_0];
	ld.param.u32 	%r11, [_Z16stupidSortKernelPdi_param_1];
	cvta.to.global.u64 	%rd1, %rd5;
	mov.u32 	%r12, %tid.x;
	mov.u32 	%r13, %ctaid.x;
	mov.u32 	%r14, %ntid.x;
	mad.lo.s32 	%r1, %r13, %r14, %r12;
	shr.u32 	%r15, %r11, 31;
	add.s32 	%r16, %r11, %r15;
	shr.s32 	%r2, %r16, 1;
	mul.wide.s32 	%rd6, %r2, 8;
	add.s64 	%rd2, %rd1, %rd6;
	setp.lt.s32 	%p1, %r1, %r2;
	@%p1 bra 	$L__BB5_6;
	not.b32 	%r17, %r2;
	add.s32 	%r3, %r11, %r17;
	setp.lt.s32 	%p2, %r3, 1;
	@%p2 bra 	$L__BB5_11;
	mov.b32 	%r25, 0;
$L__BB5_3:
	add.s32 	%r26, %r25, 1;
	mul.wide.s32 	%rd7, %r25, 8;
	add.s64 	%rd4, %rd2, %rd7;
	ld.global.f64 	%fd3, [%rd4+8];
	ld.global.f64 	%fd4, [%rd4];
	setp.geu.f64 	%p3, %fd3, %fd4;
	@%p3 bra 	$L__BB5_5;
	st.global.f64 	[%rd4], %fd3;
	st.global.f64 	[%rd4+8], %fd4;
	mov.b32 	%r26, 0;
$L__BB5_5:
	setp.lt.s32 	%p4, %r26, %r3;
	mov.u32 	%r25, %r26;
	@%p4 bra 	$L__BB5_3;
	bra.uni 	$L__BB5_11;
$L__BB5_6:
	setp.lt.s32 	%p5, %r11, 4;
	@%p5 bra 	$L__BB5_11;
	add.s32 	%r4, %r2, -1;
	mov.b32 	%r23, 0;
$L__BB5_8:
	add.s32 	%r24, %r23, 1;
	mul.wide.s32 	%rd8, %r23, 8;
	add.s64 	%rd3, %rd1, %rd8;
	ld.global.f64 	%fd1, [%rd3+8];
	ld.global.f64 	%fd2, [%rd3];
	setp.geu.f64 	%p6, %fd1, %fd2;
	@%p6 bra 	$L__BB5_10;
	st.global.f64 	[%rd3], %fd1;
	st.global.f64 	[%rd3+8], %fd2;
	mov.b32 	%r24, 0;
$L__BB5_10:
	setp.lt.s32 	%p7, %r24, %r4;
	mov.u32 	%r23, %r24;
	@%p7 bra 	$L__BB5_8;
$L__BB5_11:
	bar.sync 	0;
	sub.s32 	%r22, %r11, %r2;
	setp.lt.s32 	%p8, %r1, %r22;
	ret;

}
	// .globl	_Z12reduceKernelPdiPf
.visible .entry _Z12reduceKernelPdiPf(
	.param .u64 .ptr .align 1 _Z12reduceKernelPdiPf_param_0,
	.param .u32 _Z12reduceKernelPdiPf_param_1,
	.param .u64 .ptr .align 1 _Z12reduceKernelPdiPf_param_2
)
{
	.reg .pred 	%p<3>;
	.reg .b32 	%r<10>;
	.reg .b32 	%f<3>;
	.reg .b64 	%rd<7>;
	.reg .b64 	%fd<3>;

	ld.param.u64 	%rd1, [_Z12reduceKernelPdiPf_param_0];
	ld.param.u32 	%r2, [_Z12reduceKernelPdiPf_param_1];
	ld.param.u64 	%rd2, [_Z12reduceKernelPdiPf_param_2];
	mov.u32 	%r3, %tid.x;
	mov.u32 	%r4, %ctaid.x;
	mov.u32 	%r5, %ntid.x;
	mad.lo.s32 	%r1, %r4, %r5, %r3;
	setp.ge.s32 	%p1, %r1, %r2;
	@%p1 bra 	$L__BB6_3;
	cvta.to.global.u64 	%rd3, %rd1;
	mul.wide.s32 	%rd4, %r1, 8;
	add.s64 	%rd5, %rd3, %rd4;
	ld.global.f64 	%fd1, [%rd5];
	cvt.rzi.s32.f64 	%r6, %fd1;
	ld.global.f64 	%fd2, [%rd3];
	cvt.rzi.s32.f64 	%r7, %fd2;
	div.s32 	%r8, %r6, %r7;
	and.b32  	%r9, %r8, 1;
	setp.eq.b32 	%p2, %r9, 1;
	@%p2 bra 	$L__BB6_3;
	cvt.rn.f32.f64 	%f1, %fd1;
	cvta.to.global.u64 	%rd6, %rd2;
	atom.global.add.f32 	%f2, [%rd6], %f1;
$L__BB6_3:
	ret;

}


// ===== COMPILED SASS (sm_100) =====

	.target	sm_100

	.elftype	@"ET_EXEC"


//--------------------- .note.nv.tkinfo           --------------------------
	.section	.note.nv.tkinfo,"",@"SHT_NOTE"
	.sectionflags	@"SHF_NOTE_NV_TKINFO"
	.tkinfo
        /*0018*/ 	.word	0x00000002
        /*0030*/ 	.string	""
        /*0030*/ 	.string	"ptxas"
        /*0030*/ 	.string	"Cuda compilation tools, release 13.0, V13.0.88"
        /*0030*/ 	.string	"Build cuda_13.0.r13.0/compiler.36424714_0"
        /*0030*/ 	.string	"-arch sm_100 -m 64 "



//--------------------- .note.nv.cuinfo           --------------------------
	.section	.note.nv.cuinfo,"",@"SHT_NOTE"
	.sectionflags	@"SHF_NOTE_NV_CUINFO"
        /*0018*/ 	.short	0x0002
        /*001a*/ 	.short	0x0064
        /*001c*/ 	.short	0x0082
	.zero		2


//--------------------- .nv.info                  --------------------------
	.section	.nv.info,"",@"SHT_CUDA_INFO"
	.align	4


	//----- nvinfo : EIATTR_REGCOUNT
	.align		4
        /*0000*/ 	.byte	0x04, 0x2f
        /*0002*/ 	.short	(.L_11 - .L_10)
	.align		4
.L_10:
        /*0004*/ 	.word	index@(_Z12randomKerneljPdiii)
        /*0008*/ 	.word	0x0000001f


	//----- nvinfo : EIATTR_FRAME_SIZE
	.align		4
.L_11:
        /*000c*/ 	.byte	0x04, 0x11
        /*000e*/ 	.short	(.L_13 - .L_12)
	.align		4
.L_12:
        /*0010*/ 	.word	index@($__internal_2_$__cuda_sm20_div_rn_f64_full)
        /*0014*/ 	.word	0x00000030


	//----- nvinfo : EIATTR_FRAME_SIZE
	.align		4
.L_13:
        /*0018*/ 	.byte	0x04, 0x11
        /*001a*/ 	.short	(.L_15 - .L_14)
	.align		4
.L_14:
        /*001c*/ 	.word	index@(_Z12randomKerneljPdiii)
        /*0020*/ 	.word	0x00000030


	//----- nvinfo : EIATTR_REGCOUNT
	.align		4
.L_15:
        /*0024*/ 	.byte	0x04, 0x2f
        /*0026*/ 	.short	(.L_17 - .L_16)
	.align		4
.L_16:
        /*0028*/ 	.word	index@(_Z10copyKernelPdS_i)
        /*002c*/ 	.word	0x0000000a


	//----- nvinfo : EIATTR_FRAME_SIZE
	.align		4
.L_17:
        /*0030*/ 	.byte	0x04, 0x11
        /*0032*/ 	.short	(.L_19 - .L_18)
	.align		4
.L_18:
        /*0034*/ 	.word	index@(_Z10copyKernelPdS_i)
        /*0038*/ 	.word	0x00000000


	//----- nvinfo : EIATTR_REGCOUNT
	.align		4
.L_19:
        /*003c*/ 	.byte	0x04, 0x2f
        /*003e*/ 	.short	(.L_21 - .L_20)
	.align		4
.L_20:
        /*0040*/ 	.word	index@(_Z16mapSqrtCthKernelPdi)
        /*0044*/ 	.word	0x0000001e


	//----- nvinfo : EIATTR_FRAME_SIZE
	.align		4
.L_21:
        /*0048*/ 	.byte	0x04, 0x11
        /*004a*/ 	.short	(.L_23 - .L_22)
	.align		4
.L_22:
        /*004c*/ 	.word	index@($__internal_1_$__cuda_sm20_dsqrt_rn_f64_mediumpath_v1)
        /*0050*/ 	.word	0x00000000


	//----- nvinfo : EIATTR_FRAME_SIZE
	.align		4
.L_23:
        /*0054*/ 	.byte	0x04, 0x11
        /*0056*/ 	.short	(.L_25 - .L_24)
	.align		4
.L_24:
        /*0058*/ 	.word	index@($__internal_0_$__cuda_sm20_div_rn_f64_full)
        /*005c*/ 	.word	0x00000000


	//----- nvinfo : EIATTR_FRAME_SIZE
	.align		4
.L_25:
        /*0060*/ 	.byte	0x04, 0x11
        /*0062*/ 	.short	(.L_27 - .L_26)
	.align		4
.L_26:
        /*0064*/ 	.word	index@(_Z16mapSqrtCthKernelPdi)
        /*0068*/ 	.word	0x00000000


	//----- nvinfo : EIATTR_REGCOUNT
	.align		4
.L_27:
        /*006c*/ 	.byte	0x04, 0x2f
        /*006e*/ 	.short	(.L_29 - .L_28)
	.align		4
.L_28:
        /*0070*/ 	.word	index@(_Z15mapPiCbrtKernelPdS_i)
        /*0074*/ 	.word	0x00000017


	//----- nvinfo : EIATTR_FRAME_SIZE
	.align		4
.L_29:
        /*0078*/ 	.byte	0x04, 0x11
        /*007a*/ 	.short	(.L_31 - .L_30)
	.align		4
.L_30:
        /*007c*/ 	.word	index@(_Z15mapPiCbrtKernelPdS_i)
        /*0080*/ 	.word	0x00000000


	//----- nvinfo : EIATTR_REGCOUNT
	.align		4
.L_31:
        /*0084*/ 	.byte	0x04, 0x2f
        /*0086*/ 	.short	(.L_33 - .L_32)
	.align		4
.L_32:
        /*0088*/ 	.word	index@(_Z15multiplayKenrelPdS_i)
        /*008c*/ 	.word	0x0000000a


	//----- nvinfo : EIATTR_FRAME_SIZE
	.align		4
.L_33:
        /*0090*/ 	.byte	0x04, 0x11
        /*0092*/ 	.short	(.L_35 - .L_34)
	.align		4
.L_34:
        /*0094*/ 	.word	index@(_Z15multiplayKenrelPdS_i)
        /*0098*/ 	.word	0x00000000


	//----- nvinfo : EIATTR_REGCOUNT
	.align		4
.L_35:
        /*009c*/ 	.byte	0x04, 0x2f
        /*009e*/ 	.short	(.L_37 - .L_36)
	.align		4
.L_36:
        /*00a0*/ 	.word	index@(_Z16stupidSortKernelPdi)
        /*00a4*/ 	.word	0x0000000e


	//----- nvinfo : EIATTR_FRAME_SIZE
	.align		4
.L_37:
        /*00a8*/ 	.byte	0x04, 0x11
        /*00aa*/ 	.short	(.L_39 - .L_38)
	.align		4
.L_38:
        /*00ac*/ 	.word	index@(_Z16stupidSortKernelPdi)
        /*00b0*/ 	.word	0x00000000


	//----- nvinfo : EIATTR_REGCOUNT
	.align		4
.L_39:
        /*00b4*/ 	.byte	0x04, 0x2f
        /*00b6*/ 	.short	(.L_41 - .L_40)
	.align		4
.L_40:
        /*00b8*/ 	.word	index@(_Z12reduceKernelPdiPf)
        /*00bc*/ 	.word	0x0000000f


	//----- nvinfo : EIATTR_FRAME_SIZE
	.align		4
.L_41:
        /*00c0*/ 	.byte	0x04, 0x11
        /*00c2*/ 	.short	(.L_43 - .L_42)
	.align		4
.L_42:
        /*00c4*/ 	.word	index@(_Z12reduceKernelPdiPf)
        /*00c8*/ 	.word	0x00000000


	//----- nvinfo : EIATTR_MIN_STACK_SIZE
	.align		4
.L_43:
        /*00cc*/ 	.byte	0x04, 0x12
        /*00ce*/ 	.short	(.L_45 - .L_44)
	.align		4
.L_44:
        /*00d0*/ 	.word	index@(_Z12reduceKernelPdiPf)
        /*00d4*/ 	.word	0x00000000


	//----- nvinfo : EIATTR_MIN_STACK_SIZE
	.align		4
.L_45:
        /*00d8*/ 	.byte	0x04, 0x12
        /*00da*/ 	.short	(.L_47 - .L_46)
	.align		4
.L_46:
        /*00dc*/ 	.word	index@(_Z16stupidSortKernelPdi)
        /*00e0*/ 	.word	0x00000000


	//----- nvinfo : EIATTR_MIN_STACK_SIZE
	.align		4
.L_47:
        /*00e4*/ 	.byte	0x04, 0x12
        /*00e6*/ 	.short	(.L_49 - .L_48)
	.align		4
.L_48:
        /*00e8*/ 	.word	index@(_Z15multiplayKenrelPdS_i)
        /*00ec*/ 	.word	0x00000000


	//----- nvinfo : EIATTR_MIN_STACK_SIZE
	.align		4
.L_49:
        /*00f0*/ 	.byte	0x04, 0x12
        /*00f2*/ 	.short	(.L_51 - .L_50)
	.align		4
.L_50:
        /*00f4*/ 	.word	index@(_Z15mapPiCbrtKernelPdS_i)
        /*00f8*/ 	.word	0x00000000


	//----- nvinfo : EIATTR_MIN_STACK_SIZE
	.align		4
.L_51:
        /*00fc*/ 	.byte	0x04, 0x12
        /*00fe*/ 	.short	(.L_53 - .L_52)
	.align		4
.L_52:
        /*0100*/ 	.word	index@(_Z16mapSqrtCthKernelPdi)
        /*0104*/ 	.word	0x00000000


	//----- nvinfo : EIATTR_MIN_STACK_SIZE
	.align		4
.L_53:
        /*0108*/ 	.byte	0x04, 0x12
        /*010a*/ 	.short	(.L_55 - .L_54)
	.align		4
.L_54:
        /*010c*/ 	.word	index@(_Z10copyKernelPdS_i)
        /*0110*/ 	.word	0x00000000


	//----- nvinfo : EIATTR_MIN_STACK_SIZE
	.align		4
.L_55:
        /*0114*/ 	.byte	0x04, 0x12
        /*0116*/ 	.short	(.L_57 - .L_56)
	.align		4
.L_56:
        /*0118*/ 	.word	index@(_Z12randomKerneljPdiii)
        /*011c*/ 	.word	0x00000030
.L_57:


//--------------------- .nv.compat                --------------------------
	.section	.nv.compat,"",@"SHT_CUDA_COMPAT_INFO"
	.align	4
        /*0000*/ 	.byte	0x02, 0x09, 0x00, 0x00, 0x02, 0x02, 0x01, 0x00, 0x02, 0x05, 0x05, 0x00, 0x03, 0x07, 0x01, 0x01
        /*0010*/ 	.byte	0x02, 0x03, 0x00, 0x00, 0x02, 0x06, 0x01, 0x00, 0x04, 0x0b, 0x08, 0x00, 0x01, 0x00, 0x00, 0x00
        /*0020*/ 	.byte	0x00, 0x00, 0x00, 0x00


//--------------------- .nv.info._Z12reduceKernelPdiPf --------------------------
	.section	.nv.info._Z12reduceKernelPdiPf,"",@"SHT_CUDA_INFO"
	.sectionflags	@""
	.align	4


	//----- nvinfo : EIATTR_CUDA_API_VERSION
	.align		4
        /*0000*/ 	.byte	0x04, 0x37
        /*0002*/ 	.short	(.L_59 - .L_58)
.L_58:
        /*0004*/ 	.word	0x00000082


	//----- nvinfo : EIATTR_KPARAM_INFO
	.align		4
.L_59:
        /*0008*/ 	.byte	0x04, 0x17
        /*000a*/ 	.short	(.L_61 - .L_60)
.L_60:
        /*000c*/ 	.word	0x00000000
        /*0010*/ 	.short	0x0002
        /*0012*/ 	.short	0x0010
        /*0014*/ 	.byte	0x00, 0xf5, 0x21, 0x00


	//----- nvinfo : EIATTR_KPARAM_INFO
	.align		4
.L_61:
        /*0018*/ 	.byte	0x04, 0x17
        /*001a*/ 	.short	(.L_63 - .L_62)
.L_62:
        /*001c*/ 	.word	0x00000000
        /*0020*/ 	.short	0x0001
        /*0022*/ 	.short	0x0008
        /*0024*/ 	.byte	0x00, 0xf0, 0x11, 0x00


	//----- nvinfo : EIATTR_KPARAM_INFO
	.align		4
.L_63:
        /*0028*/ 	.byte	0x04, 0x17
        /*002a*/ 	.short	(.L_65 - .L_64)
.L_64:
        /*002c*/ 	.word	0x00000000
        /*0030*/ 	.short	0x0000
        /*0032*/ 	.short	0x0000
        /*0034*/ 	.byte	0x00, 0xf5, 0x21, 0x00


	//----- nvinfo : EIATTR_SPARSE_MMA_MASK
	.align		4
.L_65:
        /*0038*/ 	.byte	0x03, 0x50
        /*003a*/ 	.short	0x0000


	//----- nvinfo : EIATTR_MAXREG_COUNT
	.align		4
        /*003c*/ 	.byte	0x03, 0x1b
        /*003e*/ 	.short	0x00ff


	//----- nvinfo : EIATTR_MERCURY_ISA_VERSION
	.align		4
        /*0040*/ 	.byte	0x03, 0x5f
        /*0042*/ 	.short	0x0101


	//----- nvinfo : EIATTR_VRC_CTA_INIT_COUNT
	.align		4
        /*0044*/ 	.byte	0x02, 0x4a
	.zero		1
	.zero		1


	//----- nvinfo : EIATTR_EXIT_INSTR_OFFSETS
	.align		4
        /*0048*/ 	.byte	0x04, 0x1c
        /*004a*/ 	.short	(.L_67 - .L_66)


	//   ....[0]....
.L_66:
        /*004c*/ 	.word	0x00000070


	//   ....[1]....
        /*0050*/ 	.word	0x000002b0


	//   ....[2]....
        /*0054*/ 	.word	0x000002f0


	//----- nvinfo : EIATTR_CBANK_PARAM_SIZE
	.align		4
.L_67:
        /*0058*/ 	.byte	0x03, 0x19
        /*005a*/ 	.short	0x0018


	//----- nvinfo : EIATTR_PARAM_CBANK
	.align		4
        /*005c*/ 	.byte	0x04, 0x0a
        /*005e*/ 	.short	(.L_69 - .L_68)
	.align		4
.L_68:
        /*0060*/ 	.word	index@(.nv.constant0._Z12reduceKernelPdiPf)
        /*0064*/ 	.short	0x0380
        /*0066*/ 	.short	0x0018


	//----- nvinfo : EIATTR_SW_WAR
	.align		4
.L_69:
        /*0068*/ 	.byte	0x04, 0x36
        /*006a*/ 	.short	(.L_71 - .L_70)
.L_70:
        /*006c*/ 	.word	0x00000008
.L_71:


//--------------------- .nv.info._Z16stupidSortKernelPdi --------------------------
	.section	.nv.info._Z16stupidSortKernelPdi,"",@"SHT_CUDA_INFO"
	.sectionflags	@""
	.align	4


	//----- nvinfo : EIATTR_CUDA_API_VERSION
	.align		4
        /*0000*/ 	.byte	0x04, 0x37
        /*0002*/ 	.short	(.L_73 - .L_72)
.L_72:
        /*0004*/ 	.word	0x00000082


	//----- nvinfo : EIATTR_KPARAM_INFO
	.align		4
.L_73:
        /*0008*/ 	.byte	0x04, 0x17
        /*000a*/ 	.short	(.L_75 - .L_74)
.L_74:
        /*000c*/ 	.word	0x00000000
        /*0010*/ 	.short	0x0001
        /*0012*/ 	.short	0x0008
        /*0014*/ 	.byte	0x00, 0xf0, 0x11, 0x00


	//----- nvinfo : EIATTR_KPARAM_INFO
	.align		4
.L_75:
        /*0018*/ 	.byte	0x04, 0x17
        /*001a*/ 	.short	(.L_77 - .L_76)
.L_76:
        /*001c*/ 	.word	0x00000000
        /*0020*/ 	.short	0x0000
        /*0022*/ 	.short	0x0000
        /*0024*/ 	.byte	0x00, 0xf5, 0x21, 0x00


	//----- nvinfo : EIATTR_SPARSE_MMA_MASK
	.align		4
.L_77:
        /*0028*/ 	.byte	0x03, 0x50
        /*002a*/ 	.short	0x0000


	//----- nvinfo : EIATTR_MAXREG_COUNT
	.align		4
        /*002c*/ 	.byte	0x03, 0x1b
        /*002e*/ 	.short	0x00ff


	//----- nvinfo : EIATTR_NUM_BARRIERS
	.align		4
        /*0030*/ 	.byte	0x02, 0x4c
        /*0032*/ 	.byte	0x01
	.zero		1


	//----- nvinfo : EIATTR_MERCURY_ISA_VERSION
	.align		4
        /*0034*/ 	.byte	0x03, 0x5f
        /*0036*/ 	.short	0x0101


	//----- nvinfo : EIATTR_VRC_CTA_INIT_COUNT
	.align		4
        /*0038*/ 	.byte	0x02, 0x4a
	.zero		1
	.zero		1


	//----- nvinfo : EIATTR_EXIT_INSTR_OFFSETS
	.align		4
        /*003c*/ 	.byte	0x04, 0x1c
        /*003e*/ 	.short	(.L_79 - .L_78)


	//   ....[0]....
.L_78:
        /*0040*/ 	.word	0x000002f0


	//----- nvinfo : EIATTR_CRS_STACK_SIZE
	.align		4
.L_79:
        /*0044*/ 	.byte	0x04, 0x1e
        /*0046*/ 	.short	(.L_81 - .L_80)
.L_80:
        /*0048*/ 	.word	0x00000000


	//----- nvinfo : EIATTR_CBANK_PARAM_SIZE
	.align		4
.L_81:
        /*004c*/ 	.byte	0x03, 0x19
        /*004e*/ 	.short	0x000c


	//----- nvinfo : EIATTR_PARAM_CBANK
	.align		4
        /*0050*/ 	.byte	0x04, 0x0a
        /*0052*/ 	.short	(.L_83 - .L_82)
	.align		4
.L_82:
        /*0054*/ 	.word	index@(.nv.constant0._Z16stupidSortKernelPdi)
        /*0058*/ 	.short	0x0380
        /*005a*/ 	.short	0x000c


	//----- nvinfo : EIATTR_SW_WAR
	.align		4
.L_83:
        /*005c*/ 	.byte	0x04, 0x36
        /*005e*/ 	.short	(.L_85 - .L_84)
.L_84:
        /*0060*/ 	.word	0x00000008
.L_85:


//--------------------- .nv.info._Z15multiplayKenrelPdS_i --------------------------
	.section	.nv.info._Z15multiplayKenrelPdS_i,"",@"SHT_CUDA_INFO"
	.sectionflags	@""
	.align	4


	//----- nvinfo : EIATTR_CUDA_API_VERSION
	.align		4
        /*0000*/ 	.byte	0x04, 0x37
        /*0002*/ 	.short	(.L_87 - .L_86)
.L_86:
        /*0004*/ 	.word	0x00000082


	//----- nvinfo : EIATTR_KPARAM_INFO
	.align		4
.L_87:
        /*0008*/ 	.byte	0x04, 0x17
        /*000a*/ 	.short	(.L_89 - .L_88)
.L_88:
        /*000c*/ 	.word	0x00000000
        /*0010*/ 	.short	0x0002
        /*0012*/ 	.short	0x0010
        /*0014*/ 	.byte	0x00, 0xf0, 0x11, 0x00


	//----- nvinfo : EIATTR_KPARAM_INFO
	.align		4
.L_89:
        /*0018*/ 	.byte	0x04, 0x17
        /*001a*/ 	.short	(.L_91 - .L_90)
.L_90:
        /*001c*/ 	.word	0x00000000
        /*0020*/ 	.short	0x0001
        /*0022*/ 	.short	0x0008
        /*0024*/ 	.byte	0x00, 0xf5, 0x21, 0x00


	//----- nvinfo : EIATTR_KPARAM_INFO
	.align		4
.L_91:
        /*0028*/ 	.byte	0x04, 0x17
        /*002a*/ 	.short	(.L_93 - .L_92)
.L_92:
        /*002c*/ 	.word	0x00000000
        /*0030*/ 	.short	0x0000
        /*0032*/ 	.short	0x0000
        /*0034*/ 	.byte	0x00, 0xf5, 0x21, 0x00


	//----- nvinfo : EIATTR_SPARSE_MMA_MASK
	.align		4
.L_93:
        /*0038*/ 	.byte	0x03, 0x50
        /*003a*/ 	.short	0x0000


	//----- nvinfo : EIATTR_MAXREG_COUNT
	.align		4
        /*003c*/ 	.byte	0x03, 0x1b
        /*003e*/ 	.short	0x00ff


	//----- nvinfo : EIATTR_MERCURY_ISA_VERSION
	.align		4
        /*0040*/ 	.byte	0x03, 0x5f
        /*0042*/ 	.short	0x0101


	//----- nvinfo : EIATTR_VRC_CTA_INIT_COUNT
	.align		4
        /*0044*/ 	.byte	0x02, 0x4a
	.zero		1
	.zero		1


	//----- nvinfo : EIATTR_EXIT_INSTR_OFFSETS
	.align		4
        /*0048*/ 	.byte	0x04, 0x1c
        /*004a*/ 	.short	(.L_95 - .L_94)


	//   ....[0]....
.L_94:
        /*004c*/ 	.word	0x00000070


	//   ....[1]....
        /*0050*/ 	.word	0x00000110


	//----- nvinfo : EIATTR_CBANK_PARAM_SIZE
	.align		4
.L_95:
        /*0054*/ 	.byte	0x03, 0x19
        /*0056*/ 	.short	0x0014


	//----- nvinfo : EIATTR_PARAM_CBANK
	.align		4
        /*0058*/ 	.byte	0x04, 0x0a
        /*005a*/ 	.short	(.L_97 - .L_96)
	.align		4
.L_96:
        /*005c*/ 	.word	index@(.nv.constant0._Z15multiplayKenrelPdS_i)
        /*0060*/ 	.short	0x0380
        /*0062*/ 	.short	0x0014


	//----- nvinfo : EIATTR_SW_WAR
	.align		4
.L_97:
        /*0064*/ 	.byte	0x04, 0x36
        /*0066*/ 	.short	(.L_99 - .L_98)
.L_98:
        /*0068*/ 	.word	0x00000008
.L_99:


//--------------------- .nv.info._Z15mapPiCbrtKernelPdS_i --------------------------
	.section	.nv.info._Z15mapPiCbrtKernelPdS_i,"",@"SHT_CUDA_INFO"
	.sectionflags	@""
	.align	4


	//----- nvinfo : EIATTR_CUDA_API_VERSION
	.align		4
        /*0000*/ 	.byte	0x04, 0x37
        /*0002*/ 	.short	(.L_101 - .L_100)
.L_100:
        /*0004*/ 	.word	0x00000082


	//----- nvinfo : EIATTR_KPARAM_INFO
	.align		4
.L_101:
        /*0008*/ 	.byte	0x04, 0x17
        /*000a*/ 	.short	(.L_103 - .L_102)
.L_102:
        /*000c*/ 	.word	0x00000000
        /*0010*/ 	.short	0x0002
        /*0012*/ 	.short	0x0010
        /*0014*/ 	.byte	0x00, 0xf0, 0x11, 0x00


	//----- nvinfo : EIATTR_KPARAM_INFO
	.align		4
.L_103:
        /*0018*/ 	.byte	0x04, 0x17
        /*001a*/ 	.short	(.L_105 - .L_104)
.L_104:
        /*001c*/ 	.word	0x00000000
        /*0020*/ 	.short	0x0001
        /*0022*/ 	.short	0x0008
        /*0024*/ 	.byte	0x00, 0xf5, 0x21, 0x00


	//----- nvinfo : EIATTR_KPARAM_INFO
	.align		4
.L_105:
        /*0028*/ 	.byte	0x04, 0x17
        /*002a*/ 	.short	(.L_107 - .L_106)
.L_106:
        /*002c*/ 	.word	0x00000000
        /*0030*/ 	.short	0x0000
        /*0032*/ 	.short	0x0000
        /*0034*/ 	.byte	0x00, 0xf5, 0x21, 0x00


	//----- nvinfo : EIATTR_SPARSE_MMA_MASK
	.align		4
.L_107:
        /*0038*/ 	.byte	0x03, 0x50
        /*003a*/ 	.short	0x0000


	//----- nvinfo : EIATTR_MAXREG_COUNT
	.align		4
        /*003c*/ 	.byte	0x03, 0x1b
        /*003e*/ 	.short	0x00ff


	//----- nvinfo : EIATTR_MERCURY_ISA_VERSION
	.align		4
        /*0040*/ 	.byte	0x03, 0x5f
        /*0042*/ 	.short	0x0101


	//----- nvinfo : EIATTR_VRC_CTA_INIT_COUNT
	.align		4
        /*0044*/ 	.byte	0x02, 0x4a
	.zero		1
	.zero		1


	//----- nvinfo : EIATTR_EXIT_INSTR_OFFSETS
	.align		4
        /*0048*/ 	.byte	0x04, 0x1c
        /*004a*/ 	.short	(.L_109 - .L_108)


	//   ....[0]....
.L_108:
        /*004c*/ 	.word	0x00000370


	//   ....[1]....
        /*0050*/ 	.word	0x00000670


	//----- nvinfo : EIATTR_CRS_STACK_SIZE
	.align		4
.L_109:
        /*0054*/ 	.byte	0x04, 0x1e
        /*0056*/ 	.short	(.L_111 - .L_110)
.L_110:
        /*0058*/ 	.word	0x00000000


	//----- nvinfo : EIATTR_CBANK_PARAM_SIZE
	.align		4
.L_111:
        /*005c*/ 	.byte	0x03, 0x19
        /*005e*/ 	.short	0x0014


	//----- nvinfo : EIATTR_PARAM_CBANK
	.align		4
        /*0060*/ 	.byte	0x04, 0x0a
        /*0062*/ 	.short	(.L_113 - .L_112)
	.align		4
.L_112:
        /*0064*/ 	.word	index@(.nv.constant0._Z15mapPiCbrtKernelPdS_i)
        /*0068*/ 	.short	0x0380
        /*006a*/ 	.short	0x0014


	//----- nvinfo : EIATTR_SW_WAR
	.align		4
.L_113:
        /*006c*/ 	.byte	0x04, 0x36
        /*006e*/ 	.short	(.L_115 - .L_114)
.L_114:
        /*0070*/ 	.word	0x00000008
.L_115:


//--------------------- .nv.info._Z16mapSqrtCthKernelPdi --------------------------
	.section	.nv.info._Z16mapSqrtCthKernelPdi,"",@"SHT_CUDA_INFO"
	.sectionflags	@""
	.align	4


	//----- nvinfo : EIATTR_CUDA_API_VERSION
	.align		4
        /*0000*/ 	.byte	0x04, 0x37
        /*0002*/ 	.short	(.L_117 - .L_116)
.L_116:
        /*0004*/ 	.word	0x00000082


	//----- nvinfo : EIATTR_KPARAM_INFO
	.align		4
.L_117:
        /*0008*/ 	.byte	0x04, 0x17
        /*000a*/ 	.short	(.L_119 - .L_118)
.L_118:
        /*000c*/ 	.word	0x00000000
        /*0010*/ 	.short	0x0001
        /*0012*/ 	.short	0x0008
        /*0014*/ 	.byte	0x00, 0xf0, 0x11, 0x00


	//----- nvinfo : EIATTR_KPARAM_INFO
	.align		4
.L_119:
        /*0018*/ 	.byte	0x04, 0x17
        /*001a*/ 	.short	(.L_121 - .L_120)
.L_120:
        /*001c*/ 	.word	0x00000000
        /*0020*/ 	.short	0x0000
        /*0022*/ 	.short	0x0000
        /*0024*/ 	.byte	0x00, 0xf5, 0x21, 0x00


	//----- nvinfo : EIATTR_SPARSE_MMA_MASK
	.align		4
.L_121:
        /*0028*/ 	.byte	0x03, 0x50
        /*002a*/ 	.short	0x0000


	//----- nvinfo : EIATTR_MAXREG_COUNT
	.align		4
        /*002c*/ 	.byte	0x03, 0x1b
        /*002e*/ 	.short	0x00ff


	//----- nvinfo : EIATTR_MERCURY_ISA_VERSION
	.align		4
        /*0030*/ 	.byte	0x03, 0x5f
        /*0032*/ 	.short	0x0101


	//----- nvinfo : EIATTR_VRC_CTA_INIT_COUNT
	.align		4
        /*0034*/ 	.byte	0x02, 0x4a
	.zero		1
	.zero		1


	//----- nvinfo : EIATTR_EXIT_INSTR_OFFSETS
	.align		4
        /*0038*/ 	.byte	0x04, 0x1c
        /*003a*/ 	.short	(.L_123 - .L_122)


	//   ....[0]....
.L_122:
        /*003c*/ 	.word	0x00000070


	//   ....[1]....
        /*0040*/ 	.word	0x00000f20


	//----- nvinfo : EIATTR_CRS_STACK_SIZE
	.align		4
.L_123:
        /*0044*/ 	.byte	0x04, 0x1e
        /*0046*/ 	.short	(.L_125 - .L_124)
.L_124:
        /*0048*/ 	.word	0x00000000


	//----- nvinfo : EIATTR_CBANK_PARAM_SIZE
	.align		4
.L_125:
        /*004c*/ 	.byte	0x03, 0x19
        /*004e*/ 	.short	0x000c


	//----- nvinfo : EIATTR_PARAM_CBANK
	.align		4
        /*0050*/ 	.byte	0x04, 0x0a
        /*0052*/ 	.short	(.L_127 - .L_126)
	.align		4
.L_126:
        /*0054*/ 	.word	index@(.nv.constant0._Z16mapSqrtCthKernelPdi)
        /*0058*/ 	.short	0x0380
        /*005a*/ 	.short	0x000c


	//----- nvinfo : EIATTR_SW_WAR
	.align		4
.L_127:
        /*005c*/ 	.byte	0x04, 0x36
        /*005e*/ 	.short	(.L_129 - .L_128)
.L_128:
        /*0060*/ 	.word	0x00000008
.L_129:


//--------------------- .nv.info._Z10copyKernelPdS_i --------------------------
	.section	.nv.info._Z10copyKernelPdS_i,"",@"SHT_CUDA_INFO"
	.sectionflags	@""
	.align	4


	//----- nvinfo : EIATTR_CUDA_API_VERSION
	.align		4
        /*0000*/ 	.byte	0x04, 0x37
        /*0002*/ 	.short	(.L_131 - .L_130)
.L_130:
        /*0004*/ 	.word	0x00000082


	//----- nvinfo : EIATTR_KPARAM_INFO
	.align		4
.L_131:
        /*0008*/ 	.byte	0x04, 0x17
        /*000a*/ 	.short	(.L_133 - .L_132)
.L_132:
        /*000c*/ 	.word	0x00000000
        /*0010*/ 	.short	0x0002
        /*0012*/ 	.short	0x0010
        /*0014*/ 	.byte	0x00, 0xf0, 0x11, 0x00


	//----- nvinfo : EIATTR_KPARAM_INFO
	.align		4
.L_133:
        /*0018*/ 	.byte	0x04, 0x17
        /*001a*/ 	.short	(.L_135 - .L_134)
.L_134:
        /*001c*/ 	.word	0x00000000
        /*0020*/ 	.short	0x0001
        /*0022*/ 	.short	0x0008
        /*0024*/ 	.byte	0x00, 0xf5, 0x21, 0x00


	//----- nvinfo : EIATTR_KPARAM_INFO
	.align		4
.L_135:
        /*0028*/ 	.byte	0x04, 0x17
        /*002a*/ 	.short	(.L_137 - .L_136)
.L_136:
        /*002c*/ 	.word	0x00000000
        /*0030*/ 	.short	0x0000
        /*0032*/ 	.short	0x0000
        /*0034*/ 	.byte	0x00, 0xf5, 0x21, 0x00


	//----- nvinfo : EIATTR_SPARSE_MMA_MASK
	.align		4
.L_137:
        /*0038*/ 	.byte	0x03, 0x50
        /*003a*/ 	.short	0x0000


	//----- nvinfo : EIATTR_MAXREG_COUNT
	.align		4
        /*003c*/ 	.byte	0x03, 0x1b
        /*003e*/ 	.short	0x00ff


	//----- nvinfo : EIATTR_MERCURY_ISA_VERSION
	.align		4
        /*0040*/ 	.byte	0x03, 0x5f
        /*0042*/ 	.short	0x0101


	//----- nvinfo : EIATTR_VRC_CTA_INIT_COUNT
	.align		4
        /*0044*/ 	.byte	0x02, 0x4a
	.zero		1
	.zero		1


	//----- nvinfo : EIATTR_EXIT_INSTR_OFFSETS
	.align		4
        /*0048*/ 	.byte	0x04, 0x1c
        /*004a*/ 	.short	(.L_139 - .L_138)


	//   ....[0]....
.L_138:
        /*004c*/ 	.word	0x00000070


	//   ....[1]....
        /*0050*/ 	.word	0x000000f0


	//----- nvinfo : EIATTR_CBANK_PARAM_SIZE
	.align		4
.L_139:
        /*0054*/ 	.byte	0x03, 0x19
        /*0056*/ 	.short	0x0014


	//----- nvinfo : EIATTR_PARAM_CBANK
	.align		4
        /*0058*/ 	.byte	0x04, 0x0a
        /*005a*/ 	.short	(.L_141 - .L_140)
	.align		4
.L_140:
        /*005c*/ 	.word	index@(.nv.constant0._Z10copyKernelPdS_i)
        /*0060*/ 	.short	0x0380
        /*0062*/ 	.short	0x0014


	//----- nvinfo : EIATTR_SW_WAR
	.align		4
.L_141:
        /*0064*/ 	.byte	0x04, 0x36
        /*0066*/ 	.short	(.L_143 - .L_142)
.L_142:
        /*0068*/ 	.word	0x00000008
.L_143:


//--------------------- .nv.info._Z12randomKerneljPdiii --------------------------
	.section	.nv.info._Z12randomKerneljPdiii,"",@"SHT_CUDA_INFO"
	.sectionflags	@""
	.align	4


	//----- nvinfo : EIATTR_CUDA_API_VERSION
	.align		4
        /*0000*/ 	.byte	0x04, 0x37
        /*0002*/ 	.short	(.L_145 - .L_144)
.L_144:
        /*0004*/ 	.word	0x00000082


	//----- nvinfo : EIATTR_KPARAM_INFO
	.align		4
.L_145:
        /*0008*/ 	.byte	0x04, 0x17
        /*000a*/ 	.short	(.L_147 - .L_146)
.L_146:
        /*000c*/ 	.word	0x00000000
        /*0010*/ 	.short	0x0004
        /*0012*/ 	.short	0x0018
        /*0014*/ 	.byte	0x00, 0xf0, 0x11, 0x00


	//----- nvinfo : EIATTR_KPARAM_INFO
	.align		4
.L_147:
        /*0018*/ 	.byte	0x04, 0x17
        /*001a*/ 	.short	(.L_149 - .L_148)
.L_148:
        /*001c*/ 	.word	0x00000000
        /*0020*/ 	.short	0x0003
        /*0022*/ 	.short	0x0014
        /*0024*/ 	.byte	0x00, 0xf0, 0x11, 0x00


	//----- nvinfo : EIATTR_KPARAM_INFO
	.align		4
.L_149:
        /*0028*/ 	.byte	0x04, 0x17
        /*002a*/ 	.short	(.L_151 - .L_150)
.L_150:
        /*002c*/ 	.word	0x00000000
        /*0030*/ 	.short	0x0002
        /*0032*/ 	.short	0x0010
        /*0034*/ 	.byte	0x00, 0xf0, 0x11, 0x00


	//----- nvinfo : EIATTR_KPARAM_INFO
	.align		4
.L_151:
        /*0038*/ 	.byte	0x04, 0x17
        /*003a*/ 	.short	(.L_153 - .L_152)
.L_152:
        /*003c*/ 	.word	0x00000000
        /*0040*/ 	.short	0x0001
        /*0042*/ 	.short	0x0008
        /*0044*/ 	.byte	0x00, 0xf5, 0x21, 0x00


	//----- nvinfo : EIATTR_KPARAM_INFO
	.align		4
.L_153:
        /*0048*/ 	.byte	0x04, 0x17
        /*004a*/ 	.short	(.L_155 - .L_154)
.L_154:
        /*004c*/ 	.word	0x00000000
        /*0050*/ 	.short	0x0000
        /*0052*/ 	.short	0x0000
        /*0054*/ 	.byte	0x00, 0xf0, 0x11, 0x00


	//----- nvinfo : EIATTR_SPARSE_MMA_MASK
	.align		4
.L_155:
        /*0058*/ 	.byte	0x03, 0x50
        /*005a*/ 	.short	0x0000


	//----- nvinfo : EIATTR_MAXREG_COUNT
	.align		4
        /*005c*/ 	.byte	0x03, 0x1b
        /*005e*/ 	.short	0x00ff


	//----- nvinfo : EIATTR_MERCURY_ISA_VERSION
	.align		4
        /*0060*/ 	.byte	0x03, 0x5f
        /*0062*/ 	.short	0x0101


	//----- nvinfo : EIATTR_VRC_CTA_INIT_COUNT
	.align		4
        /*0064*/ 	.byte	0x02, 0x4a
	.zero		1
	.zero		1


	//----- nvinfo : EIATTR_EXIT_INSTR_OFFSETS
	.align		4
        /*0068*/ 	.byte	0x04, 0x1c
        /*006a*/ 	.short	(.L_157 - .L_156)


	//   ....[0]....
.L_156:
        /*006c*/ 	.word	0x00002750


	//   ....[1]....
        /*0070*/ 	.word	0x00002a10


	//   ....[2]....
        /*0074*/ 	.word	0x00002a40


	//   ....[3]....
        /*0078*/ 	.word	0x00002e70


	//----- nvinfo : EIATTR_CRS_STACK_SIZE
	.align		4
.L_157:
        /*007c*/ 	.byte	0x04, 0x1e
        /*007e*/ 	.short	(.L_159 - .L_158)
.L_158:
        /*0080*/ 	.word	0x00000000


	//----- nvinfo : EIATTR_CBANK_PARAM_SIZE
	.align		4
.L_159:
        /*0084*/ 	.byte	0x03, 0x19
        /*0086*/ 	.short	0x001c


	//----- nvinfo : EIATTR_PARAM_CBANK
	.align		4
        /*0088*/ 	.byte	0x04, 0x0a
        /*008a*/ 	.short	(.L_161 - .L_160)
	.align		4
.L_160:
        /*008c*/ 	.word	index@(.nv.constant0._Z12randomKerneljPdiii)
        /*0090*/ 	.short	0x0380
        /*0092*/ 	.short	0x001c


	//----- nvinfo : EIATTR_SW_WAR
	.align		4
.L_161:
        /*0094*/ 	.byte	0x04, 0x36
        /*0096*/ 	.short	(.L_163 - .L_162)
.L_162:
        /*0098*/ 	.word	0x00000008
.L_163:


//--------------------- .nv.callgraph             --------------------------
	.section	.nv.callgraph,"",@"SHT_CUDA_CALLGRAPH"
	.align	4
	.sectionentsize	8
	.align		4
        /*0000*/ 	.word	0x00000000
	.align		4
        /*0004*/ 	.word	0xffffffff
	.align		4
        /*0008*/ 	.word	0x00000000
	.align		4
        /*000c*/ 	.word	0xfffffffe
	.align		4
        /*0010*/ 	.word	0x00000000
	.align		4
        /*0014*/ 	.word	0xfffffffd
	.align		4
        /*0018*/ 	.word	0x00000000
	.align		4
        /*001c*/ 	.word	0xfffffffc


//--------------------- .nv.constant4             --------------------------
	.section	.nv.constant4,"a",@progbits
	.align	8
	.align		8
.nv.constant4:
        /*0000*/ 	.dword	precalc_xorwow_matrix
	.align		8
        /*0008*/ 	.dword	precalc_xorwow_offset_matrix
	.align		8
        /*0010*/ 	.dword	mrg32k3aM1
	.align		8
        /*0018*/ 	.dword	mrg32k3aM2
	.align		8
        /*0020*/ 	.dword	mrg32k3aM1SubSeq
	.align		8
        /*0028*/ 	.dword	mrg32k3aM2SubSeq
	.align		8
        /*0030*/ 	.dword	mrg32k3aM1Seq
	.align		8
        /*0038*/ 	.dword	mrg32k3aM2Seq


//--------------------- .nv.constant3             --------------------------
	.section	.nv.constant3,"a",@progbits
	.align	8
.nv.constant3:
	.type		__cr_lgamma_table,@object
	.size		__cr_lgamma_table,(minValue - __cr_lgamma_table)
__cr_lgamma_table:
        /*0000*/ 	.byte	0x00, 0x00, 0x00, 0x00, 0x00, 0x00, 0x00, 0x00, 0x00, 0x00, 0x00, 0x00, 0x00, 0x00, 0x00, 0x00
        /*0010*/ 	.byte	0xef, 0x39, 0xfa, 0xfe, 0x42, 0x2e, 0xe6, 0x3f, 0x02, 0x20, 0x2a, 0xfa, 0x0b, 0xab, 0xfc, 0x3f
        /*0020*/ 	.byte	0xf9, 0x2c, 0x92, 0x7c, 0xa7, 0x6c, 0x09, 0x40, 0xc9, 0x79, 0x44, 0x3c, 0x64, 0x26, 0x13, 0x40
        /*0030*/ 	.byte	0xca, 0x01, 0xcf, 0x3a, 0x27, 0x51, 0x1a, 0x40, 0x30, 0xcc, 0x2d, 0xf3, 0xe1, 0x0c, 0x21, 0x40
        /*0040*/ 	.byte	0x0d, 0xb7, 0xfc, 0x82, 0x8e, 0x35, 0x25, 0x40
	.type		minValue,@object
	.size		minValue,(.L_9 - minValue)
minValue:
	.zero		8
.L_9:


//--------------------- .text._Z12reduceKernelPdiPf --------------------------
	.section	.text._Z12reduceKernelPdiPf,"ax",@progbits
	.align	128
        .global         _Z12reduceKernelPdiPf
        .type           _Z12reduceKernelPdiPf,@function
        .size           _Z12reduceKernelPdiPf,(.L_x_58 - _Z12reduceKernelPdiPf)
        .other          _Z12reduceKernelPdiPf,@"STO_CUDA_ENTRY STV_DEFAULT"
_Z12reduceKernelPdiPf:
.text._Z12reduceKernelPdiPf:
[----:B------:R-:W-:Y:S01]  /*0000*/  LDC R1, c[0x0][0x37c] ;  /* 0x0000df00ff017b82 */ /* 0x000fe20000000800 */
[----:B------:R-:W0:Y:S07]  /*0010*/  S2R R7, SR_TID.X ;  /* 0x0000000000077919 */ /* 0x000e2e0000002100 */
[----:B------:R-:W0:Y:S01]  /*0020*/  S2UR UR4, SR_CTAID.X ;  /* 0x00000000000479c3 */ /* 0x000e220000002500 */
[----:B------:R-:W1:Y:S07]  /*0030*/  LDCU UR5, c[0x0][0x388] ;  /* 0x00007100ff0577ac */ /* 0x000e6e0008000800 */
[----:B------:R-:W0:Y:S02]  /*0040*/  LDC R0, c[0x0][0x360] ;  /* 0x0000d800ff007b82 */ /* 0x000e240000000800 */
[----:B0-----:R-:W-:-:S05]  /*0050*/  IMAD R7, R0, UR4, R7 ;  /* 0x0000000400077c24 */ /* 0x001fca000f8e0207 */
[----:B-1----:R-:W-:-:S13]  /*0060*/  ISETP.GE.AND P0, PT, R7, UR5, PT ;  /* 0x0000000507007c0c */ /* 0x002fda000bf06270 */
[----:B------:R-:W-:Y:S05]  /*0070*/  @P0 EXIT ;  /* 0x000000000000094d */ /* 0x000fea0003800000 */
[----:B------:R-:W0:Y:S01]  /*0080*/  LDC.64 R4, c[0x0][0x380] ;  /* 0x0000e000ff047b82 */ /* 0x000e220000000a00 */
[----:B------:R-:W0:Y:S07]  /*0090*/  LDCU.64 UR4, c[0x0][0x358] ;  /* 0x00006b00ff0477ac */ /* 0x000e2e0008000a00 */
[----:B------:R-:W1:Y:S01]  /*00a0*/  LDC.64 R2, c[0x0][0x380] ;  /* 0x0000e000ff027b82 */ /* 0x000e620000000a00 */
[----:B0-----:R-:W2:Y:S01]  /*00b0*/  LDG.E.64 R4, desc[UR4][R4.64] ;  /* 0x0000000404047981 */ /* 0x001ea2000c1e1b00 */
[----:B-1----:R-:W-:-:S06]  /*00c0*/  IMAD.WIDE R2, R7, 0x8, R2 ;  /* 0x0000000807027825 */ /* 0x002fcc00078e0202 */
[----:B------:R-:W3:Y:S01]  /*00d0*/  LDG.E.64 R2, desc[UR4][R2.64] ;  /* 0x0000000402027981 */ /* 0x000ee2000c1e1b00 */
[----:B--2---:R-:W0:Y:S08]  /*00e0*/  F2I.F64.TRUNC R9, R4 ;  /* 0x0000000400097311 */ /* 0x004e30000030d100 */
[----:B---3--:R-:W1:Y:S01]  /*00f0*/  F2I.F64.TRUNC R0, R2 ;  /* 0x0000000200007311 */ /* 0x008e62000030d100 */
[----:B0-----:R-:W-:-:S02]  /*0100*/  IABS R11, R9 ;  /* 0x00000009000b7213 */ /* 0x001fc40000000000 */
[----:B------:R-:W-:-:S05]  /*0110*/  IABS R12, R9 ;  /* 0x00000009000c7213 */ /* 0x000fca0000000000 */
[----:B------:R-:W0:Y:S01]  /*0120*/  I2F.RP R8, R11 ;  /* 0x0000000b00087306 */ /* 0x000e220000209400 */
[----:B------:R-:W-:Y:S01]  /*0130*/  IMAD.MOV R12, RZ, RZ, -R12 ;  /* 0x000000ffff0c7224 */ /* 0x000fe200078e0a0c */
[----:B-1----:R-:W-:Y:S02]  /*0140*/  IABS R4, R0 ;  /* 0x0000000000047213 */ /* 0x002fe40000000000 */
[----:B------:R-:W-:-:S04]  /*0150*/  LOP3.LUT R0, R0, R9, RZ, 0x3c, !PT ;  /* 0x0000000900007212 */ /* 0x000fc800078e3cff */
[----:B------:R-:W-:Y:S01]  /*0160*/  ISETP.GE.AND P1, PT, R0, RZ, PT ;  /* 0x000000ff0000720c */ /* 0x000fe20003f26270 */
[----:B0-----:R-:W0:Y:S02]  /*0170*/  MUFU.RCP R8, R8 ;  /* 0x0000000800087308 */ /* 0x001e240000001000 */
[----:B0-----:R-:W-:-:S06]  /*0180*/  VIADD R6, R8, 0xffffffe ;  /* 0x0ffffffe08067836 */ /* 0x001fcc0000000000 */
[----:B------:R0:W1:Y:S02]  /*0190*/  F2I.FTZ.U32.TRUNC.NTZ R7, R6 ;  /* 0x0000000600077305 */ /* 0x000064000021f000 */
[----:B0-----:R-:W-:Y:S02]  /*01a0*/  HFMA2 R6, -RZ, RZ, 0, 0 ;  /* 0x00000000ff067431 */ /* 0x001fe400000001ff */
[----:B-1----:R-:W-:-:S04]  /*01b0*/  IMAD.MOV R10, RZ, RZ, -R7 ;  /* 0x000000ffff0a7224 */ /* 0x002fc800078e0a07 */
[----:B------:R-:W-:-:S04]  /*01c0*/  IMAD R5, R10, R11, RZ ;  /* 0x0000000b0a057224 */ /* 0x000fc800078e02ff */
[----:B------:R-:W-:-:S04]  /*01d0*/  IMAD.HI.U32 R7, R7, R5, R6 ;  /* 0x0000000507077227 */ /* 0x000fc800078e0006 */
[----:B------:R-:W-:Y:S02]  /*01e0*/  IMAD.MOV.U32 R5, RZ, RZ, R12 ;  /* 0x000000ffff057224 */ /* 0x000fe400078e000c */
[----:B------:R-:W-:-:S04]  /*01f0*/  IMAD.HI.U32 R7, R7, R4, RZ ;  /* 0x0000000407077227 */ /* 0x000fc800078e00ff */
[----:B------:R-:W-:-:S05]  /*0200*/  IMAD R4, R7, R5, R4 ;  /* 0x0000000507047224 */ /* 0x000fca00078e0204 */
[----:B------:R-:W-:-:S13]  /*0210*/  ISETP.GT.U32.AND P2, PT, R11, R4, PT ;  /* 0x000000040b00720c */ /* 0x000fda0003f44070 */
[----:B------:R-:W-:Y:S01]  /*0220*/  @!P2 IMAD.IADD R4, R4, 0x1, -R11 ;  /* 0x000000010404a824 */ /* 0x000fe200078e0a0b */
[----:B------:R-:W-:Y:S02]  /*0230*/  @!P2 IADD3 R7, PT, PT, R7, 0x1, RZ ;  /* 0x000000010707a810 */ /* 0x000fe40007ffe0ff */
[----:B------:R-:W-:Y:S02]  /*0240*/  ISETP.NE.AND P2, PT, R9, RZ, PT ;  /* 0x000000ff0900720c */ /* 0x000fe40003f45270 */
[----:B------:R-:W-:-:S13]  /*0250*/  ISETP.GE.U32.AND P0, PT, R4, R11, PT ;  /* 0x0000000b0400720c */ /* 0x000fda0003f06070 */
[----:B------:R-:W-:-:S05]  /*0260*/  @P0 VIADD R7, R7, 0x1 ;  /* 0x0000000107070836 */ /* 0x000fca0000000000 */
[----:B------:R-:W-:Y:S02]  /*0270*/  @!P1 IADD3 R7, PT, PT, -R7, RZ, RZ ;  /* 0x000000ff07079210 */ /* 0x000fe40007ffe1ff */
[----:B------:R-:W-:-:S04]  /*0280*/  @!P2 LOP3.LUT R7, RZ, R9, RZ, 0x33, !PT ;  /* 0x00000009ff07a212 */ /* 0x000fc800078e33ff */
[----:B------:R-:W-:-:S04]  /*0290*/  LOP3.LUT R7, R7, 0x1, RZ, 0xc0, !PT ;  /* 0x0000000107077812 */ /* 0x000fc800078ec0ff */
[----:B------:R-:W-:-:S13]  /*02a0*/  ISETP.NE.U32.AND P0, PT, R7, 0x1, PT ;  /* 0x000000010700780c */ /* 0x000fda0003f05070 */
[----:B------:R-:W-:Y:S05]  /*02b0*/  @!P0 EXIT ;  /* 0x000000000000894d */ /* 0x000fea0003800000 */
[----:B------:R-:W0:Y:S01]  /*02c0*/  LDC.64 R4, c[0x0][0x390] ;  /* 0x0000e400ff047b82 */ /* 0x000e220000000a00 */
[----:B------:R-:W0:Y:S02]  /*02d0*/  F2F.F32.F64 R3, R2 ;  /* 0x0000000200037310 */ /* 0x000e240000301000 */
[----:B0-----:R-:W-:Y:S01]  /*02e0*/  REDG.E.ADD.F32.FTZ.RN.STRONG.GPU desc[UR4][R4.64], R3 ;  /* 0x00000003040079a6 */ /* 0x001fe2000c12f304 */
[----:B------:R-:W-:Y:S05]  /*02f0*/  EXIT ;  /* 0x000000000000794d */ /* 0x000fea0003800000 */
.L_x_0:
[----:B------:R-:W-:-:S00]  /*0300*/  BRA `(.L_x_0) ;  /* 0xfffffffc00fc7947 */ /* 0x000fc0000383ffff */
[----:B------:R-:W-:-:S00]  /*0310*/  NOP ;  /* 0x0000000000007918 */ /* 0x000fc00000000000 */
        /* <DEDUP_REMOVED lines=14> */
.L_x_58:


//--------------------- .text._Z16stupidSortKernelPdi --------------------------
	.section	.text._Z16stupidSortKernelPdi,"ax",@progbits
	.align	128
        .global         _Z16stupidSortKernelPdi
        .type           _Z16stupidSortKernelPdi,@function
        .size           _Z16stupidSortKernelPdi,(.L_x_59 - _Z16stupidSortKernelPdi)
        .other          _Z16stupidSortKernelPdi,@"STO_CUDA_ENTRY STV_DEFAULT"
_Z16stupidSortKernelPdi:
.text._Z16stupidSortKernelPdi:
[----:B------:R-:W-:Y:S01]  /*0000*/  LDC R1, c[0x0][0x37c] ;  /* 0x0000df00ff017b82 */ /* 0x000fe20000000800 */
[----:B------:R-:W0:Y:S07]  /*0010*/  S2R R0, SR_TID.X ;  /* 0x0000000000007919 */ /* 0x000e2e0000002100 */
[----:B------:R-:W1:Y:S01]  /*0020*/  LDC R7, c[0x0][0x388] ;  /* 0x0000e200ff077b82 */ /* 0x000e620000000800 */
[----:B------:R-:W2:Y:S01]  /*0030*/  LDCU.64 UR4, c[0x0][0x358] ;  /* 0x00006b00ff0477ac */ /* 0x000ea20008000a00 */
[----:B------:R-:W-:Y:S06]  /*0040*/  BSSY.RECONVERGENT B0, `(.L_x_1) ;  /* 0x0000029000007945 */ /* 0x000fec0003800200 */
[----:B------:R-:W0:Y:S08]  /*0050*/  S2UR UR6, SR_CTAID.X ;  /* 0x00000000000679c3 */ /* 0x000e300000002500 */
[----:B------:R-:W0:Y:S01]  /*0060*/  LDC R3, c[0x0][0x360] ;  /* 0x0000d800ff037b82 */ /* 0x000e220000000800 */
[----:B-1----:R-:W-:-:S04]  /*0070*/  LEA.HI R2, R7, R7, RZ, 0x1 ;  /* 0x0000000707027211 */ /* 0x002fc800078f08ff */
[----:B------:R-:W-:Y:S01]  /*0080*/  SHF.R.S32.HI R5, RZ, 0x1, R2 ;  /* 0x00000001ff057819 */ /* 0x000fe20000011402 */
[----:B0-----:R-:W-:-:S05]  /*0090*/  IMAD R0, R3, UR6, R0 ;  /* 0x0000000603007c24 */ /* 0x001fca000f8e0200 */
[----:B------:R-:W-:-:S13]  /*00a0*/  ISETP.GE.AND P0, PT, R0, R5, PT ;  /* 0x000000050000720c */ /* 0x000fda0003f06270 */
[----:B--2---:R-:W-:Y:S05]  /*00b0*/  @!P0 BRA `(.L_x_2) ;  /* 0x0000000000488947 */ /* 0x004fea0003800000 */
[----:B------:R-:W-:-:S05]  /*00c0*/  LOP3.LUT R0, RZ, R5, RZ, 0x33, !PT ;  /* 0x00000005ff007212 */ /* 0x000fca00078e33ff */
[----:B------:R-:W-:-:S05]  /*00d0*/  IMAD.IADD R0, R0, 0x1, R7 ;  /* 0x0000000100007824 */ /* 0x000fca00078e0207 */
[----:B------:R-:W-:-:S13]  /*00e0*/  ISETP.GE.AND P0, PT, R0, 0x1, PT ;  /* 0x000000010000780c */ /* 0x000fda0003f06270 */
[----:B------:R-:W-:Y:S05]  /*00f0*/  @!P0 BRA `(.L_x_3) ;  /* 0x0000000000748947 */ /* 0x000fea0003800000 */
[----:B------:R-:W0:Y:S01]  /*0100*/  LDC.64 R2, c[0x0][0x380] ;  /* 0x0000e000ff027b82 */ /* 0x000e220000000a00 */
[----:B------:R-:W-:Y:S02]  /*0110*/  IMAD.MOV.U32 R11, RZ, RZ, RZ ;  /* 0x000000ffff0b7224 */ /* 0x000fe400078e00ff */
[----:B0-----:R-:W-:-:S07]  /*0120*/  IMAD.WIDE R2, R5, 0x8, R2 ;  /* 0x0000000805027825 */ /* 0x001fce00078e0202 */
.L_x_4:
[----:B------:R-:W-:-:S05]  /*0130*/  IMAD.WIDE R4, R11, 0x8, R2 ;  /* 0x000000080b047825 */ /* 0x000fca00078e0202 */
[----:B------:R-:W2:Y:S04]  /*0140*/  LDG.E.64 R6, desc[UR4][R4.64+0x8] ;  /* 0x0000080404067981 */ /* 0x000ea8000c1e1b00 */
[----:B------:R-:W2:Y:S01]  /*0150*/  LDG.E.64 R8, desc[UR4][R4.64] ;  /* 0x0000000404087981 */ /* 0x000ea2000c1e1b00 */
[----:B------:R-:W-:Y:S01]  /*0160*/  IADD3 R11, PT, PT, R11, 0x1, RZ ;  /* 0x000000010b0b7810 */ /* 0x000fe20007ffe0ff */
[----:B--2---:R-:W-:-:S14]  /*0170*/  DSETP.GEU.AND P0, PT, R6, R8, PT ;  /* 0x000000080600722a */ /* 0x004fdc0003f0e000 */
[----:B------:R-:W-:Y:S01]  /*0180*/  @!P0 IMAD.MOV.U32 R11, RZ, RZ, RZ ;  /* 0x000000ffff0b8224 */ /* 0x000fe200078e00ff */
[----:B------:R0:W-:Y:S04]  /*0190*/  @!P0 STG.E.64 desc[UR4][R4.64], R6 ;  /* 0x0000000604008986 */ /* 0x0001e8000c101b04 */
[----:B------:R0:W-:Y:S01]  /*01a0*/  @!P0 STG.E.64 desc[UR4][R4.64+0x8], R8 ;  /* 0x0000080804008986 */ /* 0x0001e2000c101b04 */
[----:B------:R-:W-:-:S13]  /*01b0*/  ISETP.GE.AND P0, PT, R11, R0, PT ;  /* 0x000000000b00720c */ /* 0x000fda0003f06270 */
[----:B0-----:R-:W-:Y:S05]  /*01c0*/  @!P0 BRA `(.L_x_4) ;  /* 0xfffffffc00d88947 */ /* 0x001fea000383ffff */
[----:B------:R-:W-:Y:S05]  /*01d0*/  BRA `(.L_x_3) ;  /* 0x00000000003c7947 */ /* 0x000fea0003800000 */
.L_x_2:
[----:B------:R-:W-:-:S13]  /*01e0*/  ISETP.GE.AND P0, PT, R7, 0x4, PT ;  /* 0x000000040700780c */ /* 0x000fda0003f06270 */
[----:B------:R-:W-:Y:S05]  /*01f0*/  @!P0 BRA `(.L_x_3) ;  /* 0x0000000000348947 */ /* 0x000fea0003800000 */
[----:B------:R-:W0:Y:S01]  /*0200*/  LDC.64 R8, c[0x0][0x380] ;  /* 0x0000e000ff087b82 */ /* 0x000e220000000a00 */
[----:B------:R-:W-:Y:S01]  /*0210*/  VIADD R0, R5, 0xffffffff ;  /* 0xffffffff05007836 */ /* 0x000fe20000000000 */
[----:B------:R-:W-:-:S07]  /*0220*/  MOV R11, RZ ;  /* 0x000000ff000b7202 */ /* 0x000fce0000000f00 */
.L_x_5:
[----:B0-----:R-:W-:-:S05]  /*0230*/  IMAD.WIDE R2, R11, 0x8, R8 ;  /* 0x000000080b027825 */ /* 0x001fca00078e0208 */
[----:B------:R-:W2:Y:S04]  /*0240*/  LDG.E.64 R4, desc[UR4][R2.64+0x8] ;  /* 0x0000080402047981 */ /* 0x000ea8000c1e1b00 */
[----:B------:R-:W2:Y:S01]  /*0250*/  LDG.E.64 R6, desc[UR4][R2.64] ;  /* 0x0000000402067981 */ /* 0x000ea2000c1e1b00 */
[----:B------:R-:W-:Y:S01]  /*0260*/  VIADD R11, R11, 0x1 ;  /* 0x000000010b0b7836 */ /* 0x000fe20000000000 */
[----:B--2---:R-:W-:-:S14]  /*0270*/  DSETP.GEU.AND P0, PT, R4, R6, PT ;  /* 0x000000060400722a */ /* 0x004fdc0003f0e000 */
[----:B------:R-:W-:Y:S01]  /*0280*/  @!P0 MOV R11, RZ ;  /* 0x000000ff000b8202 */ /* 0x000fe20000000f00 */
[----:B------:R1:W-:Y:S04]  /*0290*/  @!P0 STG.E.64 desc[UR4][R2.64], R4 ;  /* 0x0000000402008986 */ /* 0x0003e8000c101b04 */
[----:B------:R1:W-:Y:S01]  /*02a0*/  @!P0 STG.E.64 desc[UR4][R2.64+0x8], R6 ;  /* 0x0000080602008986 */ /* 0x0003e2000c101b04 */
[----:B------:R-:W-:-:S13]  /*02b0*/  ISETP.GE.AND P0, PT, R11, R0, PT ;  /* 0x000000000b00720c */ /* 0x000fda0003f06270 */
[----:B-1----:R-:W-:Y:S05]  /*02c0*/  @!P0 BRA `(.L_x_5) ;  /* 0xfffffffc00d88947 */ /* 0x002fea000383ffff */
.L_x_3:
[----:B------:R-:W-:Y:S05]  /*02d0*/  BSYNC.RECONVERGENT B0 ;  /* 0x0000000000007941 */ /* 0x000fea0003800200 */
.L_x_1:
[----:B------:R-:W-:Y:S06]  /*02e0*/  BAR.SYNC.DEFER_BLOCKING 0x0 ;  /* 0x0000000000007b1d */ /* 0x000fec0000010000 */
[----:B------:R-:W-:Y:S05]  /*02f0*/  EXIT ;  /* 0x000000000000794d */ /* 0x000fea0003800000 */
.L_x_6:
        /* <DEDUP_REMOVED lines=16> */
.L_x_59:


//--------------------- .text._Z15multiplayKenrelPdS_i --------------------------
	.section	.text._Z15multiplayKenrelPdS_i,"ax",@progbits
	.align	128
        .global         _Z15multiplayKenrelPdS_i
        .type           _Z15multiplayKenrelPdS_i,@function
        .size           _Z15multiplayKenrelPdS_i,(.L_x_60 - _Z15multiplayKenrelPdS_i)
        .other          _Z15multiplayKenrelPdS_i,@"STO_CUDA_ENTRY STV_DEFAULT"
_Z15multiplayKenrelPdS_i:
.text._Z15multiplayKenrelPdS_i:
        /* <DEDUP_REMOVED lines=9> */
[----:B------:R-:W1:Y:S07]  /*0090*/  LDCU.64 UR4, c[0x0][0x358] ;  /* 0x00006b00ff0477ac */ /* 0x000e6e0008000a00 */
[----:B------:R-:W2:Y:S01]  /*00a0*/  LDC.64 R4, c[0x0][0x388] ;  /* 0x0000e200ff047b82 */ /* 0x000ea20000000a00 */
[----:B0-----:R-:W-:-:S06]  /*00b0*/  IMAD.WIDE R2, R7, 0x8, R2 ;  /* 0x0000000807027825 */ /* 0x001fcc00078e0202 */
[----:B-1----:R-:W3:Y:S01]  /*00c0*/  LDG.E.64 R2, desc[UR4][R2.64] ;  /* 0x0000000402027981 */ /* 0x002ee2000c1e1b00 */
[----:B--2---:R-:W-:-:S05]  /*00d0*/  IMAD.WIDE R4, R7, 0x8, R4 ;  /* 0x0000000807047825 */ /* 0x004fca00078e0204 */
[----:B------:R-:W3:Y:S02]  /*00e0*/  LDG.E.64 R6, desc[UR4][R4.64] ;  /* 0x0000000404067981 */ /* 0x000ee4000c1e1b00 */
[----:B---3--:R-:W-:-:S07]  /*00f0*/  DMUL R6, R2, R6 ;  /* 0x0000000602067228 */ /* 0x008fce0000000000 */
[----:B------:R-:W-:Y:S01]  /*0100*/  STG.E.64 desc[UR4][R4.64], R6 ;  /* 0x0000000604007986 */ /* 0x000fe2000c101b04 */
[----:B------:R-:W-:Y:S05]  /*0110*/  EXIT ;  /* 0x000000000000794d */ /* 0x000fea0003800000 */
.L_x_7:
        /* <DEDUP_REMOVED lines=14> */
.L_x_60:


//--------------------- .text._Z15mapPiCbrtKernelPdS_i --------------------------
	.section	.text._Z15mapPiCbrtKernelPdS_i,"ax",@progbits
	.align	128
        .global         _Z15mapPiCbrtKernelPdS_i
        .type           _Z15mapPiCbrtKernelPdS_i,@function
        .size           _Z15mapPiCbrtKernelPdS_i,(.L_x_61 - _Z15mapPiCbrtKernelPdS_i)
        .other          _Z15mapPiCbrtKernelPdS_i,@"STO_CUDA_ENTRY STV_DEFAULT"
_Z15mapPiCbrtKernelPdS_i:
.text._Z15mapPiCbrtKernelPdS_i:
[----:B------:R-:W-:Y:S01]  /*0000*/  LDC R1, c[0x0][0x37c] ;  /* 0x0000df00ff017b82 */ /* 0x000fe20000000800 */
[----:B------:R-:W0:Y:S07]  /*0010*/  S2R R3, SR_TID.X ;  /* 0x0000000000037919 */ /* 0x000e2e0000002100 */
[----:B------:R-:W0:Y:S01]  /*0020*/  S2UR UR4, SR_CTAID.X ;  /* 0x00000000000479c3 */ /* 0x000e220000002500 */
[----:B------:R-:W-:Y:S07]  /*0030*/  BSSY.RECONVERGENT B0, `(.L_x_8) ;  /* 0x0000030000007945 */ /* 0x000fee0003800200 */
[----:B------:R-:W0:Y:S02]  /*0040*/  LDC R0, c[0x0][0x360] ;  /* 0x0000d800ff007b82 */ /* 0x000e240000000800 */
[----:B0-----:R-:W-:Y:S01]  /*0050*/  IMAD R0, R0, UR4, R3 ;  /* 0x0000000400007c24 */ /* 0x001fe2000f8e0203 */
[----:B------:R-:W0:Y:S04]  /*0060*/  LDCU.64 UR4, c[0x0][0x358] ;  /* 0x00006b00ff0477ac */ /* 0x000e280008000a00 */
[----:B------:R-:W-:-:S13]  /*0070*/  ISETP.NE.AND P0, PT, R0, RZ, PT ;  /* 0x000000ff0000720c */ /* 0x000fda0003f05270 */
[----:B------:R-:W-:Y:S05]  /*0080*/  @P0 BRA `(.L_x_9) ;  /* 0x0000000000a80947 */ /* 0x000fea0003800000 */
[----:B------:R-:W0:Y:S02]  /*0090*/  LDC.64 R2, c[0x0][0x380] ;  /* 0x0000e000ff027b82 */ /* 0x000e240000000a00 */
[----:B0-----:R-:W2:Y:S01]  /*00a0*/  LDG.E.64 R4, desc[UR4][R2.64] ;  /* 0x0000000402047981 */ /* 0x001ea2000c1e1b00 */
[----:B------:R-:W-:Y:S01]  /*00b0*/  UMOV UR6, 0x54442d18 ;  /* 0x54442d1800067882 */ /* 0x000fe20000000000 */
[----:B------:R-:W-:Y:S01]  /*00c0*/  UMOV UR7, 0x400921fb ;  /* 0x400921fb00077882 */ /* 0x000fe20000000000 */
[----:B------:R-:W-:Y:S01]  /*00d0*/  IMAD.MOV.U32 R16, RZ, RZ, RZ ;  /* 0x000000ffff107224 */ /* 0x000fe200078e00ff */
[----:B--2---:R-:W-:-:S10]  /*00e0*/  DMUL R4, R4, UR6 ;  /* 0x0000000604047c28 */ /* 0x004fd40008000000 */
[----:B------:R-:W-:Y:S01]  /*00f0*/  LOP3.LUT R7, R5, 0x7fffffff, RZ, 0xc0, !PT ;  /* 0x7fffffff05077812 */ /* 0x000fe200078ec0ff */
[----:B------:R-:W-:-:S03]  /*0100*/  IMAD.MOV.U32 R6, RZ, RZ, R4 ;  /* 0x000000ffff067224 */ /* 0x000fc600078e0004 */
[----:B------:R-:W-:-:S03]  /*0110*/  ISETP.GE.U32.AND P0, PT, R7, 0x100000, PT ;  /* 0x001000000700780c */ /* 0x000fc60003f06070 */
[----:B------:R-:W-:-:S10]  /*0120*/  DMUL R10, R6, 1.80143985094819840000e+16 ;  /* 0x43500000060a7828 */ /* 0x000fd40000000000 */
[----:B------:R-:W-:Y:S02]  /*0130*/  SEL R7, R11, R7, !P0 ;  /* 0x000000070b077207 */ /* 0x000fe40004000000 */
[----:B------:R-:W-:Y:S02]  /*0140*/  SEL R10, R10, R4, !P0 ;  /* 0x000000040a0a7207 */ /* 0x000fe40004000000 */
[----:B------:R-:W-:-:S04]  /*0150*/  LEA.HI R6, R7, 0xfffffc02, RZ, 0xc ;  /* 0xfffffc0207067811 */ /* 0x000fc800078f60ff */
[----:B------:R-:W-:-:S05]  /*0160*/  I2FP.F32.S32 R6, R6 ;  /* 0x0000000600067245 */ /* 0x000fca0000201400 */
[----:B------:R-:W-:-:S06]  /*0170*/  FMUL R6, R6, 0.3333333432674407959 ;  /* 0x3eaaaaab06067820 */ /* 0x000fcc0000400000 */
[----:B------:R-:W0:Y:S02]  /*0180*/  F2I.NTZ R6, R6 ;  /* 0x0000000600067305 */ /* 0x000e240000203100 */
[----:B0-----:R-:W-:-:S06]  /*0190*/  IMAD R11, R6, -0x300000, R7 ;  /* 0xffd00000060b7824 */ /* 0x001fcc00078e0207 */
[----:B------:R-:W0:Y:S08]  /*01a0*/  F2F.F32.F64 R7, R10 ;  /* 0x0000000a00077310 */ /* 0x000e300000301000 */
[----:B0-----:R-:W0:Y:S02]  /*01b0*/  MUFU.LG2 R7, R7 ;  /* 0x0000000700077308 */ /* 0x001e240000000c00 */
[----:B0-----:R-:W-:Y:S01]  /*01c0*/  FMUL R20, R7, 0.3333333432674407959 ;  /* 0x3eaaaaab07147820 */ /* 0x001fe20000400000 */
[----:B------:R-:W-:-:S02]  /*01d0*/  VIADD R7, R6, 0xfee ;  /* 0x00000fee06077836 */ /* 0x000fc40000000000 */
[----:B------:R-:W-:-:S03]  /*01e0*/  @P0 VIADD R7, R6, 0x100000 ;  /* 0x0010000006070836 */ /* 0x000fc60000000000 */
[----:B------:R-:W0:Y:S08]  /*01f0*/  MUFU.EX2 R8, R20 ;  /* 0x0000001400087308 */ /* 0x000e300000000800 */
[----:B0-----:R-:W0:Y:S02]  /*0200*/  F2F.F64.F32 R8, R8 ;  /* 0x0000000800087310 */ /* 0x001e240000201800 */
[----:B0-----:R-:W-:-:S10]  /*0210*/  DMUL R12, R8, R8 ;  /* 0x00000008080c7228 */ /* 0x001fd40000000000 */
[----:B------:R-:W-:Y:S02]  /*0220*/  VIADD R15, R13, 0x100000 ;  /* 0x001000000d0f7836 */ /* 0x000fe40000000000 */
[----:B------:R-:W-:-:S06]  /*0230*/  IMAD.MOV.U32 R14, RZ, RZ, R12 ;  /* 0x000000ffff0e7224 */ /* 0x000fcc00078e000c */
[C-C-:B------:R-:W-:Y:S02]  /*0240*/  DFMA R14, R8.reuse, R14, R10.reuse ;  /* 0x0000000e080e722b */ /* 0x140fe4000000000a */
[----:B------:R-:W-:-:S04]  /*0250*/  DFMA R10, -R8, R12, R10 ;  /* 0x0000000c080a722b */ /* 0x000fc8000000010a */
[----:B------:R-:W0:Y:S02]  /*0260*/  MUFU.RCP64H R17, R15 ;  /* 0x0000000f00117308 */ /* 0x000e240000001800 */
[----:B0-----:R-:W-:-:S08]  /*0270*/  DFMA R18, -R14, R16, 1 ;  /* 0x3ff000000e12742b */ /* 0x001fd00000000110 */
[----:B------:R-:W-:-:S08]  /*0280*/  DFMA R18, R18, R18, R18 ;  /* 0x000000121212722b */ /* 0x000fd00000000012 */
[----:B------:R-:W-:-:S08]  /*0290*/  DFMA R18, R16, R18, R16 ;  /* 0x000000121012722b */ /* 0x000fd00000000010 */
[----:B------:R-:W-:-:S08]  /*02a0*/  DMUL R10, R18, R10 ;  /* 0x0000000a120a7228 */ /* 0x000fd00000000000 */
[----:B------:R-:W-:Y:S02]  /*02b0*/  DFMA R10, R8, R10, R8 ;  /* 0x0000000a080a722b */ /* 0x000fe40000000008 */
[----:B------:R-:W-:-:S08]  /*02c0*/  DADD R8, R4, R4 ;  /* 0x0000000004087229 */ /* 0x000fd00000000004 */
[----:B------:R-:W-:Y:S01]  /*02d0*/  IMAD R7, R7, 0x100000, R11 ;  /* 0x0010000007077824 */ /* 0x000fe200078e020b */
[----:B------:R-:W-:-:S04]  /*02e0*/  DSETP.NE.AND P0, PT, R8, R4, PT ;  /* 0x000000040800722a */ /* 0x000fc80003f05000 */
[----:B------:R-:W-:Y:S02]  /*02f0*/  LOP3.LUT R7, R7, 0x80000000, R5, 0xb8, !PT ;  /* 0x8000000007077812 */ /* 0x000fe400078eb805 */
[----:B------:R-:W-:Y:S02]  /*0300*/  FSEL R10, R8, R10, !P0 ;  /* 0x0000000a080a7208 */ /* 0x000fe40004000000 */
[----:B------:R-:W-:-:S05]  /*0310*/  FSEL R11, R9, R7, !P0 ;  /* 0x00000007090b7208 */ /* 0x000fca0004000000 */
[----:B------:R1:W-:Y:S02]  /*0320*/  STG.E.64 desc[UR4][R2.64], R10 ;  /* 0x0000000a02007986 */ /* 0x0003e4000c101b04 */
.L_x_9:
[----:B0-----:R-:W-:Y:S05]  /*0330*/  BSYNC.RECONVERGENT B0 ;  /* 0x0000000000007941 */ /* 0x001fea0003800200 */
.L_x_8:
[----:B------:R-:W0:Y:S02]  /*0340*/  LDCU UR6, c[0x0][0x390] ;  /* 0x00007200ff0677ac */ /* 0x000e240008000800 */
[----:B0-----:R-:W-:-:S04]  /*0350*/  ISETP.GE.AND P0, PT, R0, UR6, PT ;  /* 0x0000000600007c0c */ /* 0x001fc8000bf06270 */
[----:B------:R-:W-:-:S13]  /*0360*/  ISETP.LT.OR P0, PT, R0, 0x1, P0 ;  /* 0x000000010000780c */ /* 0x000fda0000701670 */
[----:B------:R-:W-:Y:S05]  /*0370*/  @P0 EXIT ;  /* 0x000000000000094d */ /* 0x000fea0003800000 */
[----:B------:R-:W0:Y:S08]  /*0380*/  LDC.64 R6, c[0x0][0x388] ;  /* 0x0000e200ff067b82 */ /* 0x000e300000000a00 */
[----:B-1----:R-:W1:Y:S01]  /*0390*/  LDC.64 R2, c[0x0][0x380] ;  /* 0x0000e000ff027b82 */ /* 0x002e620000000a00 */
[----:B0-----:R-:W-:-:S06]  /*03a0*/  IMAD.WIDE.U32 R6, R0, 0x8, R6 ;  /* 0x0000000800067825 */ /* 0x001fcc00078e0006 */
[----:B------:R-:W2:Y:S01]  /*03b0*/  LDG.E.64 R6, desc[UR4][R6.64] ;  /* 0x0000000406067981 */ /* 0x000ea2000c1e1b00 */
[----:B-1----:R-:W-:-:S05]  /*03c0*/  IMAD.WIDE.U32 R2, R0, 0x8, R2 ;  /* 0x0000000800027825 */ /* 0x002fca00078e0002 */
[----:B------:R-:W2:Y:S01]  /*03d0*/  LDG.E.64 R4, desc[UR4][R2.64] ;  /* 0x0000000402047981 */ /* 0x000ea2000c1e1b00 */
[----:B------:R-:W-:Y:S01]  /*03e0*/  UMOV UR6, 0x54442d18 ;  /* 0x54442d1800067882 */ /* 0x000fe20000000000 */
[----:B------:R-:W-:Y:S01]  /*03f0*/  UMOV UR7, 0x400921fb ;  /* 0x400921fb00077882 */ /* 0x000fe20000000000 */
[----:B------:R-:W-:Y:S01]  /*0400*/  IMAD.MOV.U32 R14, RZ, RZ, RZ ;  /* 0x000000ffff0e7224 */ /* 0x000fe200078e00ff */
[----:B--2---:R-:W-:-:S08]  /*0410*/  DADD R4, R4, R6 ;  /* 0x0000000004047229 */ /* 0x004fd00000000006 */
[----:B------:R-:W-:-:S10]  /*0420*/  DMUL R4, R4, UR6 ;  /* 0x0000000604047c28 */ /* 0x000fd40008000000 */
[----:B------:R-:W-:Y:S02]  /*0430*/  LOP3.LUT R9, R5, 0x7fffffff, RZ, 0xc0, !PT ;  /* 0x7fffffff05097812 */ /* 0x000fe400078ec0ff */
[----:B------:R-:W-:-:S06]  /*0440*/  MOV R8, R4 ;  /* 0x0000000400087202 */ /* 0x000fcc0000000f00 */
[----:B------:R-:W-:Y:S01]  /*0450*/  DMUL R10, R8, 1.80143985094819840000e+16 ;  /* 0x43500000080a7828 */ /* 0x000fe20000000000 */
[----:B------:R-:W-:-:S09]  /*0460*/  ISETP.GE.U32.AND P0, PT, R9, 0x100000, PT ;  /* 0x001000000900780c */ /* 0x000fd20003f06070 */
[----:B------:R-:W-:-:S04]  /*0470*/  SEL R9, R11, R9, !P0 ;  /* 0x000000090b097207 */ /* 0x000fc80004000000 */
[----:B------:R-:W-:-:S04]  /*0480*/  LEA.HI R0, R9, 0xfffffc02, RZ, 0xc ;  /* 0xfffffc0209007811 */ /* 0x000fc800078f60ff */
[----:B------:R-:W-:-:S05]  /*0490*/  I2FP.F32.S32 R0, R0 ;  /* 0x0000000000007245 */ /* 0x000fca0000201400 */
[----:B------:R-:W-:-:S06]  /*04a0*/  FMUL R0, R0, 0.3333333432674407959 ;  /* 0x3eaaaaab00007820 */ /* 0x000fcc0000400000 */
[----:B------:R-:W0:Y:S01]  /*04b0*/  F2I.NTZ R0, R0 ;  /* 0x0000000000007305 */ /* 0x000e220000203100 */
[----:B------:R-:W-:Y:S01]  /*04c0*/  SEL R6, R10, R4, !P0 ;  /* 0x000000040a067207 */ /* 0x000fe20004000000 */
[----:B0-----:R-:W-:-:S06]  /*04d0*/  IMAD R7, R0, -0x300000, R9 ;  /* 0xffd0000000077824 */ /* 0x001fcc00078e0209 */
[----:B------:R-:W0:Y:S08]  /*04e0*/  F2F.F32.F64 R18, R6 ;  /* 0x0000000600127310 */ /* 0x000e300000301000 */
[----:B0-----:R-:W0:Y:S02]  /*04f0*/  MUFU.LG2 R18, R18 ;  /* 0x0000001200127308 */ /* 0x001e240000000c00 */
[----:B0-----:R-:W-:-:S06]  /*0500*/  FMUL R19, R18, 0.3333333432674407959 ;  /* 0x3eaaaaab12137820 */ /* 0x001fcc0000400000 */
[----:B------:R-:W0:Y:S08]  /*0510*/  MUFU.EX2 R8, R19 ;  /* 0x0000001300087308 */ /* 0x000e300000000800 */
[----:B0-----:R-:W0:Y:S02]  /*0520*/  F2F.F64.F32 R8, R8 ;  /* 0x0000000800087310 */ /* 0x001e240000201800 */
[----:B0-----:R-:W-:-:S10]  /*0530*/  DMUL R10, R8, R8 ;  /* 0x00000008080a7228 */ /* 0x001fd40000000000 */
[----:B------:R-:W-:Y:S02]  /*0540*/  VIADD R13, R11, 0x100000 ;  /* 0x001000000b0d7836 */ /* 0x000fe40000000000 */
[----:B------:R-:W-:-:S06]  /*0550*/  IMAD.MOV.U32 R12, RZ, RZ, R10 ;  /* 0x000000ffff0c7224 */ /* 0x000fcc00078e000a */
[----:B------:R-:W-:-:S06]  /*0560*/  DFMA R12, R8, R12, R6 ;  /* 0x0000000c080c722b */ /* 0x000fcc0000000006 */
[----:B------:R-:W0:Y:S01]  /*0570*/  MUFU.RCP64H R15, R13 ;  /* 0x0000000d000f7308 */ /* 0x000e220000001800 */
[----:B------:R-:W-:Y:S02]  /*0580*/  DFMA R6, -R8, R10, R6 ;  /* 0x0000000a0806722b */ /* 0x000fe40000000106 */
[----:B0-----:R-:W-:-:S08]  /*0590*/  DFMA R16, -R12, R14, 1 ;  /* 0x3ff000000c10742b */ /* 0x001fd0000000010e */
[----:B------:R-:W-:-:S08]  /*05a0*/  DFMA R16, R16, R16, R16 ;  /* 0x000000101010722b */ /* 0x000fd00000000010 */
[----:B------:R-:W-:-:S08]  /*05b0*/  DFMA R16, R14, R16, R14 ;  /* 0x000000100e10722b */ /* 0x000fd0000000000e */
[----:B------:R-:W-:Y:S01]  /*05c0*/  DMUL R6, R16, R6 ;  /* 0x0000000610067228 */ /* 0x000fe20000000000 */
[C---:B------:R-:W-:Y:S01]  /*05d0*/  IADD3 R11, PT, PT, R0.reuse, 0xfee, RZ ;  /* 0x00000fee000b7810 */ /* 0x040fe20007ffe0ff */
[----:B------:R-:W-:-:S06]  /*05e0*/  @P0 VIADD R11, R0, 0x100000 ;  /* 0x00100000000b0836 */ /* 0x000fcc0000000000 */
[----:B------:R-:W-:Y:S02]  /*05f0*/  DFMA R6, R8, R6, R8 ;  /* 0x000000060806722b */ /* 0x000fe40000000008 */
[----:B------:R-:W-:-:S08]  /*0600*/  DADD R8, R4, R4 ;  /* 0x0000000004087229 */ /* 0x000fd00000000004 */
[----:B------:R-:W-:Y:S01]  /*0610*/  IMAD R7, R11, 0x100000, R7 ;  /* 0x001000000b077824 */ /* 0x000fe200078e0207 */
[----:B------:R-:W-:-:S04]  /*0620*/  DSETP.NE.AND P0, PT, R8, R4, PT ;  /* 0x000000040800722a */ /* 0x000fc80003f05000 */
[----:B------:R-:W-:Y:S02]  /*0630*/  LOP3.LUT R7, R7, 0x80000000, R5, 0xb8, !PT ;  /* 0x8000000007077812 */ /* 0x000fe400078eb805 */
[----:B------:R-:W-:Y:S02]  /*0640*/  FSEL R6, R8, R6, !P0 ;  /* 0x0000000608067208 */ /* 0x000fe40004000000 */
[----:B------:R-:W-:-:S05]  /*0650*/  FSEL R7, R9, R7, !P0 ;  /* 0x0000000709077208 */ /* 0x000fca0004000000 */
[----:B------:R-:W-:Y:S01]  /*0660*/  STG.E.64 desc[UR4][R2.64], R6 ;  /* 0x0000000602007986 */ /* 0x000fe2000c101b04 */
[----:B------:R-:W-:Y:S05]  /*0670*/  EXIT ;  /* 0x000000000000794d */ /* 0x000fea0003800000 */
.L_x_10:
        /* <DEDUP_REMOVED lines=16> */
.L_x_61:


//--------------------- .text._Z16mapSqrtCthKernelPdi --------------------------
	.section	.text._Z16mapSqrtCthKernelPdi,"ax",@progbits
	.align	128
        .global         _Z16mapSqrtCthKernelPdi
        .type           _Z16mapSqrtCthKernelPdi,@function
        .size           _Z16mapSqrtCthKernelPdi,(.L_x_56 - _Z16mapSqrtCthKernelPdi)
        .other          _Z16mapSqrtCthKernelPdi,@"STO_CUDA_ENTRY STV_DEFAULT"
_Z16mapSqrtCthKernelPdi:
.text._Z16mapSqrtCthKernelPdi:
        /* <DEDUP_REMOVED lines=9> */
[----:B------:R-:W1:Y:S01]  /*0090*/  LDCU.64 UR4, c[0x0][0x358] ;  /* 0x00006b00ff0477ac */ /* 0x000e620008000a00 */
[----:B0-----:R-:W-:-:S05]  /*00a0*/  IMAD.WIDE R16, R3, 0x8, R16 ;  /* 0x0000000803107825 */ /* 0x001fca00078e0210 */
[----:B-1----:R-:W2:Y:S01]  /*00b0*/  LDG.E.64 R14, desc[UR4][R16.64] ;  /* 0x00000004100e7981 */ /* 0x002ea2000c1e1b00 */
[----:B------:R-:W-:Y:S01]  /*00c0*/  BSSY.RECONVERGENT B0, `(.L_x_11) ;  /* 0x000007a000007945 */ /* 0x000fe20003800200 */
[----:B--2---:R-:W-:Y:S01]  /*00d0*/  LOP3.LUT R11, R15, 0x7fffffff, RZ, 0xc0, !PT ;  /* 0x7fffffff0f0b7812 */ /* 0x004fe200078ec0ff */
[----:B------:R-:W-:-:S03]  /*00e0*/  IMAD.MOV.U32 R12, RZ, RZ, R14 ;  /* 0x000000ffff0c7224 */ /* 0x000fc600078e000e */
[----:B------:R-:W-:Y:S01]  /*00f0*/  ISETP.GT.U32.AND P0, PT, R11, 0x3fefffff, PT ;  /* 0x3fefffff0b00780c */ /* 0x000fe20003f04070 */
[----:B------:R-:W-:-:S12]  /*0100*/  IMAD.MOV.U32 R13, RZ, RZ, R11 ;  /* 0x000000ffff0d7224 */ /* 0x000fd800078e000b */
[----:B------:R-:W-:Y:S05]  /*0110*/  @P0 BRA `(.L_x_12) ;  /* 0x0000000000600947 */ /* 0x000fea0003800000 */
[----:B------:R-:W-:Y:S01]  /*0120*/  DMUL R2, R12, R12 ;  /* 0x0000000c0c027228 */ /* 0x000fe20000000000 */
[----:B------:R-:W-:Y:S01]  /*0130*/  IMAD.MOV.U32 R4, RZ, RZ, 0x61d87def ;  /* 0x61d87defff047424 */ /* 0x000fe200078e00ff */
[----:B------:R-:W-:Y:S01]  /*0140*/  UMOV UR6, 0xab274c53 ;  /* 0xab274c5300067882 */ /* 0x000fe20000000000 */
[----:B------:R-:W-:Y:S01]  /*0150*/  IMAD.MOV.U32 R5, RZ, RZ, 0x3de611a5 ;  /* 0x3de611a5ff057424 */ /* 0x000fe200078e00ff */
[----:B------:R-:W-:-:S05]  /*0160*/  UMOV UR7, 0x3d6b4c75 ;  /* 0x3d6b4c7500077882 */ /* 0x000fca0000000000 */
[----:B------:R-:W-:Y:S01]  /*0170*/  DFMA R4, R2, UR6, R4 ;  /* 0x0000000602047c2b */ /* 0x000fe20008000004 */
[----:B------:R-:W-:Y:S01]  /*0180*/  UMOV UR6, 0x71b18f5c ;  /* 0x71b18f5c00067882 */ /* 0x000fe20000000000 */
[----:B------:R-:W-:-:S06]  /*0190*/  UMOV UR7, 0x3e5ae646 ;  /* 0x3e5ae64600077882 */ /* 0x000fcc0000000000 */
[----:B------:R-:W-:Y:S01]  /*01a0*/  DFMA R4, R2, R4, UR6 ;  /* 0x0000000602047e2b */ /* 0x000fe20008000004 */
        /* <DEDUP_REMOVED lines=11> */
[----:B------:R-:W-:-:S08]  /*0260*/  DFMA R4, R2, R4, UR6 ;  /* 0x0000000602047e2b */ /* 0x000fd00008000004 */
[----:B------:R-:W-:-:S08]  /*0270*/  DMUL R4, R2, R4 ;  /* 0x0000000402047228 */ /* 0x000fd00000000000 */
[----:B------:R-:W-:Y:S01]  /*0280*/  DFMA R12, R12, R4, R12 ;  /* 0x000000040c0c722b */ /* 0x000fe2000000000c */
[----:B------:R-:W-:Y:S10]  /*0290*/  BRA `(.L_x_13) ;  /* 0x0000000400707947 */ /* 0x000ff40003800000 */
.L_x_12:
[----:B------:R-:W-:Y:S01]  /*02a0*/  IMAD.MOV.U32 R2, RZ, RZ, 0x652b82fe ;  /* 0x652b82feff027424 */ /* 0x000fe200078e00ff */
[----:B------:R-:W-:Y:S01]  /*02b0*/  UMOV UR6, 0xfefa39ef ;  /* 0xfefa39ef00067882 */ /* 0x000fe20000000000 */
[----:B------:R-:W-:Y:S01]  /*02c0*/  IMAD.MOV.U32 R3, RZ, RZ, 0x3ff71547 ;  /* 0x3ff71547ff037424 */ /* 0x000fe200078e00ff */
[----:B------:R-:W-:Y:S01]  /*02d0*/  UMOV UR7, 0x3fe62e42 ;  /* 0x3fe62e4200077882 */ /* 0x000fe20000000000 */
[----:B------:R-:W-:Y:S01]  /*02e0*/  IMAD.SHL.U32 R0, R11, 0x2, RZ ;  /* 0x000000020b007824 */ /* 0x000fe200078e00ff */
[----:B------:R-:W-:Y:S01]  /*02f0*/  BSSY.RECONVERGENT B1, `(.L_x_14) ;  /* 0x0000050000017945 */ /* 0x000fe20003800200 */
[----:B------:R-:W-:Y:S02]  /*0300*/  IMAD.MOV.U32 R8, RZ, RZ, -0x7142ec33 ;  /* 0x8ebd13cdff087424 */ /* 0x000fe400078e00ff */
[----:B------:R-:W-:Y:S01]  /*0310*/  DFMA R2, R12, R2, 6.75539944105574400000e+15 ;  /* 0x433800000c02742b */ /* 0x000fe20000000002 */
[C---:B------:R-:W-:Y:S01]  /*0320*/  ISETP.GE.U32.AND P0, PT, R0.reuse, 0x7fb3e647, PT ;  /* 0x7fb3e6470000780c */ /* 0x040fe20003f06070 */
[----:B------:R-:W-:Y:S01]  /*0330*/  IMAD.MOV.U32 R9, RZ, RZ, 0x3e5af86d ;  /* 0x3e5af86dff097424 */ /* 0x000fe200078e00ff */
[----:B------:R-:W-:-:S05]  /*0340*/  ISETP.NE.AND P1, PT, R0, RZ, PT ;  /* 0x000000ff0000720c */ /* 0x000fca0003f25270 */
[----:B------:R-:W-:Y:S02]  /*0350*/  DADD R4, R2, -6.75539944105574400000e+15 ;  /* 0xc338000002047429 */ /* 0x000fe40000000000 */
[----:B------:R-:W-:-:S05]  /*0360*/  VIADD R2, R2, 0xffffffff ;  /* 0xffffffff02027836 */ /* 0x000fca0000000000 */
[----:B------:R-:W-:Y:S01]  /*0370*/  SEL R2, R2, RZ, P0 ;  /* 0x000000ff02027207 */ /* 0x000fe20000000000 */
[----:B------:R-:W-:Y:S01]  /*0380*/  DFMA R6, R4, -UR6, R12 ;  /* 0x8000000604067c2b */ /* 0x000fe2000800000c */
[----:B------:R-:W-:Y:S01]  /*0390*/  UMOV UR6, 0x3b39803f ;  /* 0x3b39803f00067882 */ /* 0x000fe20000000000 */
[----:B------:R-:W-:-:S06]  /*03a0*/  UMOV UR7, 0x3c7abc9e ;  /* 0x3c7abc9e00077882 */ /* 0x000fcc0000000000 */
[----:B------:R-:W-:Y:S01]  /*03b0*/  DFMA R6, R4, -UR6, R6 ;  /* 0x8000000604067c2b */ /* 0x000fe20008000006 */
[----:B------:R-:W-:Y:S01]  /*03c0*/  UMOV UR6, 0x6acd15b6 ;  /* 0x6acd15b600067882 */ /* 0x000fe20000000000 */
[----:B------:R-:W-:-:S08]  /*03d0*/  UMOV UR7, 0x3e21f407 ;  /* 0x3e21f40700077882 */ /* 0x000fd00000000000 */
[----:B------:R-:W-:Y:S02]  /*03e0*/  FSEL R4, R14, R6, !P0 ;  /* 0x000000060e047208 */ /* 0x000fe40004000000 */
[----:B------:R-:W-:Y:S02]  /*03f0*/  FSEL R5, R11, R7, !P0 ;  /* 0x000000070b057208 */ /* 0x000fe40004000000 */
[C---:B------:R-:W-:Y:S02]  /*0400*/  ISETP.NE.AND P0, PT, R2.reuse, 0x400, PT ;  /* 0x000004000200780c */ /* 0x040fe40003f05270 */
[----:B------:R-:W-:Y:S02]  /*0410*/  LEA R2, R2, 0x3ff00000, 0x14 ;  /* 0x3ff0000002027811 */ /* 0x000fe400078ea0ff */
[----:B------:R-:W-:Y:S01]  /*0420*/  DFMA R6, R4, UR6, R8 ;  /* 0x0000000604067c2b */ /* 0x000fe20008000008 */
[----:B------:R-:W-:Y:S01]  /*0430*/  UMOV UR6, 0x92ba033d ;  /* 0x92ba033d00067882 */ /* 0x000fe20000000000 */
[----:B------:R-:W-:Y:S01]  /*0440*/  UMOV UR7, 0x3e927e50 ;  /* 0x3e927e5000077882 */ /* 0x000fe20000000000 */
[----:B------:R-:W-:-:S02]  /*0450*/  SEL R3, R2, 0x7fe00000, P0 ;  /* 0x7fe0000002037807 */ /* 0x000fc40000000000 */
[----:B------:R-:W-:-:S03]  /*0460*/  MOV R2, RZ ;  /* 0x000000ff00027202 */ /* 0x000fc60000000f00 */
[----:B------:R-:W-:Y:S01]  /*0470*/  DFMA R6, R4, R6, UR6 ;  /* 0x0000000604067e2b */ /* 0x000fe20008000006 */
[----:B------:R-:W-:Y:S01]  /*0480*/  UMOV UR6, 0x6c5f9da1 ;  /* 0x6c5f9da100067882 */ /* 0x000fe20000000000 */
[----:B------:R-:W-:Y:S01]  /*0490*/  UMOV UR7, 0x3ec71dde ;  /* 0x3ec71dde00077882 */ /* 0x000fe20000000000 */
[----:B------:R-:W-:-:S05]  /*04a0*/  DADD R8, R2, -0.5 ;  /* 0xbfe0000002087429 */ /* 0x000fca0000000000 */
        /* <DEDUP_REMOVED lines=19> */
[----:B------:R-:W-:-:S08]  /*05e0*/  DFMA R6, R4, R6, 0.5 ;  /* 0x3fe000000406742b */ /* 0x000fd00000000006 */
[----:B------:R-:W-:-:S08]  /*05f0*/  DMUL R6, R4, R6 ;  /* 0x0000000604067228 */ /* 0x000fd00000000000 */
[----:B------:R-:W-:Y:S01]  /*0600*/  DFMA R6, R4, R6, R4 ;  /* 0x000000060406722b */ /* 0x000fe20000000004 */
[----:B------:R-:W-:Y:S02]  /*0610*/  IMAD.MOV.U32 R4, RZ, RZ, 0x0 ;  /* 0x00000000ff047424 */ /* 0x000fe400078e00ff */
[----:B------:R-:W-:-:S05]  /*0620*/  IMAD.MOV.U32 R5, RZ, RZ, 0x3ff00000 ;  /* 0x3ff00000ff057424 */ /* 0x000fca00078e00ff */
[----:B------:R-:W-:-:S08]  /*0630*/  DFMA R6, R6, R2, R8 ;  /* 0x000000020606722b */ /* 0x000fd00000000008 */
[----:B------:R-:W-:-:S10]  /*0640*/  DADD R2, R6, R6 ;  /* 0x0000000006027229 */ /* 0x000fd40000000006 */
[----:B------:R-:W-:Y:S01]  /*0650*/  FSEL R9, R2, R6, !P0 ;  /* 0x0000000602097208 */ /* 0x000fe20004000000 */
[----:B------:R-:W-:Y:S01]  /*0660*/  IMAD.MOV.U32 R2, RZ, RZ, 0x1 ;  /* 0x00000001ff027424 */ /* 0x000fe200078e00ff */
[----:B------:R-:W-:Y:S02]  /*0670*/  @P1 FSEL R11, R3, R7, !P0 ;  /* 0x00000007030b1208 */ /* 0x000fe40004000000 */
[----:B------:R-:W-:Y:S02]  /*0680*/  FSEL R10, R14, R9, !P1 ;  /* 0x000000090e0a7208 */ /* 0x000fe40004800000 */
[----:B------:R-:W-:-:S04]  /*0690*/  FSETP.GEU.AND P0, PT, |R11|, 6.5827683646048100446e-37, PT ;  /* 0x036000000b00780b */ /* 0x000fc80003f0e200 */
[----:B------:R-:W-:-:S06]  /*06a0*/  DFMA R4, R10, 2, R4 ;  /* 0x400000000a04782b */ /* 0x000fcc0000000004 */
[----:B------:R-:W0:Y:S02]  /*06b0*/  MUFU.RCP64H R3, R5 ;  /* 0x0000000500037308 */ /* 0x000e240000001800 */
[----:B0-----:R-:W-:-:S08]  /*06c0*/  DFMA R6, -R4, R2, 1 ;  /* 0x3ff000000406742b */ /* 0x001fd00000000102 */
[----:B------:R-:W-:-:S08]  /*06d0*/  DFMA R6, R6, R6, R6 ;  /* 0x000000060606722b */ /* 0x000fd00000000006 */
[----:B------:R-:W-:-:S08]  /*06e0*/  DFMA R6, R2, R6, R2 ;  /* 0x000000060206722b */ /* 0x000fd00000000002 */
[----:B------:R-:W-:-:S08]  /*06f0*/  DFMA R2, -R4, R6, 1 ;  /* 0x3ff000000402742b */ /* 0x000fd00000000106 */
[----:B------:R-:W-:-:S08]  /*0700*/  DFMA R2, R6, R2, R6 ;  /* 0x000000020602722b */ /* 0x000fd00000000006 */
[----:B------:R-:W-:-:S08]  /*0710*/  DMUL R6, R10, R2 ;  /* 0x000000020a067228 */ /* 0x000fd00000000000 */
[----:B------:R-:W-:-:S08]  /*0720*/  DFMA R8, -R4, R6, R10 ;  /* 0x000000060408722b */ /* 0x000fd0000000010a */
[----:B------:R-:W-:-:S10]  /*0730*/  DFMA R2, R2, R8, R6 ;  /* 0x000000080202722b */ /* 0x000fd40000000006 */
[----:B------:R-:W-:-:S05]  /*0740*/  FFMA R0, RZ, R5, R3 ;  /* 0x00000005ff007223 */ /* 0x000fca0000000003 */
[----:B------:R-:W-:-:S13]  /*0750*/  FSETP.GT.AND P1, PT, |R0|, 1.469367938527859385e-39, PT ;  /* 0x001000000000780b */ /* 0x000fda0003f24200 */
[----:B------:R-:W-:Y:S05]  /*0760*/  @P0 BRA P1, `(.L_x_15) ;  /* 0x0000000000200947 */ /* 0x000fea0000800000 */
[----:B------:R-:W-:Y:S01]  /*0770*/  IMAD.MOV.U32 R6, RZ, RZ, R4 ;  /* 0x000000ffff067224 */ /* 0x000fe200078e0004 */
[----:B------:R-:W-:Y:S01]  /*0780*/  MOV R0, 0x7d0 ;  /* 0x000007d000007802 */ /* 0x000fe20000000f00 */
[----:B------:R-:W-:Y:S02]  /*0790*/  IMAD.MOV.U32 R7, RZ, RZ, R5 ;  /* 0x000000ffff077224 */ /* 0x000fe400078e0005 */
[----:B------:R-:W-:Y:S02]  /*07a0*/  IMAD.MOV.U32 R4, RZ, RZ, R10 ;  /* 0x000000ffff047224 */ /* 0x000fe400078e000a */
[----:B------:R-:W-:-:S07]  /*07b0*/  IMAD.MOV.U32 R19, RZ, RZ, R11 ;  /* 0x000000ffff137224 */ /* 0x000fce00078e000b */
[----:B------:R-:W-:Y:S05]  /*07c0*/  CALL.REL.NOINC `($__internal_0_$__cuda_sm20_div_rn_f64_full) ;  /* 0x0000000400d87944 */ /* 0x000fea0003c00000 */
[----:B------:R-:W-:Y:S02]  /*07d0*/  IMAD.MOV.U32 R2, RZ, RZ, R4 ;  /* 0x000000ffff027224 */ /* 0x000fe400078e0004 */
[----:B------:R-:W-:-:S07]  /*07e0*/  IMAD.MOV.U32 R3, RZ, RZ, R5 ;  /* 0x000000ffff037224 */ /* 0x000fce00078e0005 */
.L_x_15:
[----:B------:R-:W-:Y:S05]  /*07f0*/  BSYNC.RECONVERGENT B1 ;  /* 0x0000000000017941 */ /* 0x000fea0003800200 */
.L_x_14:
[----:B------:R-:W-:Y:S01]  /*0800*/  DADD R2, R10, R2 ;  /* 0x000000000a027229 */ /* 0x000fe20000000002 */
[----:B------:R-:W-:Y:S01]  /*0810*/  UMOV UR6, 0x8fb9f87e ;  /* 0x8fb9f87e00067882 */ /* 0x000fe20000000000 */
[----:B------:R-:W-:Y:S02]  /*0820*/  UMOV UR7, 0x408633ce ;  /* 0x408633ce00077882 */ /* 0x000fe40000000000 */
[----:B------:R-:W-:-:S06]  /*0830*/  DSETP.GE.AND P0, PT, R12, UR6, PT ;  /* 0x000000060c007e2a */ /* 0x000fcc000bf06000 */
[----:B------:R-:W-:Y:S02]  /*0840*/  FSEL R12, R2, RZ, !P0 ;  /* 0x000000ff020c7208 */ /* 0x000fe40004000000 */
[----:B------:R-:W-:-:S07]  /*0850*/  FSEL R13, R3, +QNAN , !P0 ;  /* 0x7ff00000030d7808 */ /* 0x000fce0004000000 */
.L_x_13:
[----:B------:R-:W-:Y:S05]  /*0860*/  BSYNC.RECONVERGENT B0 ;  /* 0x0000000000007941 */ /* 0x000fea0003800200 */
.L_x_11:
[----:B------:R-:W-:Y:S01]  /*0870*/  LOP3.LUT R5, R13, 0x80000000, R15, 0xb8, !PT ;  /* 0x800000000d057812 */ /* 0x000fe200078eb80f */
[----:B------:R-:W-:Y:S01]  /*0880*/  IMAD.MOV.U32 R2, RZ, RZ, 0x1 ;  /* 0x00000001ff027424 */ /* 0x000fe200078e00ff */
[----:B------:R-:W-:Y:S01]  /*0890*/  MOV R4, R12 ;  /* 0x0000000c00047202 */ /* 0x000fe20000000f00 */
[----:B------:R-:W-:Y:S01]  /*08a0*/  BSSY.RECONVERGENT B0, `(.L_x_16) ;  /* 0x0000016000007945 */ /* 0x000fe20003800200 */
[----:B------:R-:W0:Y:S01]  /*08b0*/  MUFU.RCP64H R3, R5 ;  /* 0x0000000500037308 */ /* 0x000e220000001800 */
[----:B------:R-:W-:-:S03]  /*08c0*/  FSETP.GEU.AND P1, PT, |R15|, 6.5827683646048100446e-37, PT ;  /* 0x036000000f00780b */ /* 0x000fc60003f2e200 */
        /* <DEDUP_REMOVED lines=19> */
.L_x_17:
[----:B------:R-:W-:Y:S05]  /*0a00*/  BSYNC.RECONVERGENT B0 ;  /* 0x0000000000007941 */ /* 0x000fea0003800200 */
.L_x_16:
[----:B------:R-:W-:Y:S01]  /*0a10*/  LOP3.LUT R7, R3, 0x7fffffff, RZ, 0xc0, !PT ;  /* 0x7fffffff03077812 */ /* 0x000fe200078ec0ff */
[----:B------:R-:W-:Y:S01]  /*0a20*/  BSSY.RECONVERGENT B0, `(.L_x_18) ;  /* 0x0000039000007945 */ /* 0x000fe20003800200 */
[----:B------:R-:W-:Y:S02]  /*0a30*/  IMAD.MOV.U32 R6, RZ, RZ, R2 ;  /* 0x000000ffff067224 */ /* 0x000fe400078e0002 */
[----:B------:R-:W-:-:S13]  /*0a40*/  ISETP.GT.U32.AND P0, PT, R7, 0x408633ce, PT ;  /* 0x408633ce0700780c */ /* 0x000fda0003f04070 */
[----:B------:R-:W-:Y:S05]  /*0a50*/  @P0 BRA `(.L_x_19) ;  /* 0x0000000000c80947 */ /* 0x000fea0003800000 */
[----:B------:R-:W-:Y:S01]  /*0a60*/  IMAD.MOV.U32 R2, RZ, RZ, 0x652b82fe ;  /* 0x652b82feff027424 */ /* 0x000fe200078e00ff */
[----:B------:R-:W-:Y:S01]  /*0a70*/  MOV R3, 0x3ff71547 ;  /* 0x3ff7154700037802 */ /* 0x000fe20000000f00 */
[----:B------:R-:W-:Y:S01]  /*0a80*/  UMOV UR6, 0xfefa39ef ;  /* 0xfefa39ef00067882 */ /* 0x000fe20000000000 */
[----:B------:R-:W-:-:S04]  /*0a90*/  UMOV UR7, 0x3fe62e42 ;  /* 0x3fe62e4200077882 */ /* 0x000fc80000000000 */
[----:B------:R-:W-:-:S08]  /*0aa0*/  DFMA R2, R6, R2, 6.75539944105574400000e+15 ;  /* 0x433800000602742b */ /* 0x000fd00000000002 */
[----:B------:R-:W-:-:S08]  /*0ab0*/  DADD R4, R2, -6.75539944105574400000e+15 ;  /* 0xc338000002047429 */ /* 0x000fd00000000000 */
[----:B------:R-:W-:Y:S01]  /*0ac0*/  DFMA R6, R4, -UR6, R6 ;  /* 0x8000000604067c2b */ /* 0x000fe20008000006 */
[----:B------:R-:W-:Y:S01]  /*0ad0*/  UMOV UR6, 0x3b39803f ;  /* 0x3b39803f00067882 */ /* 0x000fe20000000000 */
[----:B------:R-:W-:-:S06]  /*0ae0*/  UMOV UR7, 0x3c7abc9e ;  /* 0x3c7abc9e00077882 */ /* 0x000fcc0000000000 */
[----:B------:R-:W-:Y:S01]  /*0af0*/  DFMA R6, R4, -UR6, R6 ;  /* 0x8000000604067c2b */ /* 0x000fe20008000006 */
[----:B------:R-:W-:Y:S01]  /*0b00*/  UMOV UR6, 0x69ce2bdf ;  /* 0x69ce2bdf00067882 */ /* 0x000fe20000000000 */
[----:B------:R-:W-:Y:S01]  /*0b10*/  IMAD.MOV.U32 R4, RZ, RZ, -0x35dec16 ;  /* 0xfca213eaff047424 */ /* 0x000fe200078e00ff */
[----:B------:R-:W-:Y:S01]  /*0b20*/  UMOV UR7, 0x3e5ade15 ;  /* 0x3e5ade1500077882 */ /* 0x000fe20000000000 */
[----:B------:R-:W-:-:S06]  /*0b30*/  IMAD.MOV.U32 R5, RZ, RZ, 0x3e928af3 ;  /* 0x3e928af3ff057424 */ /* 0x000fcc00078e00ff */
        /* <DEDUP_REMOVED lines=25> */
[----:B------:R-:W-:-:S08]  /*0cd0*/  DFMA R4, R6, R4, 1 ;  /* 0x3ff000000604742b */ /* 0x000fd00000000004 */
[----:B------:R-:W-:-:S10]  /*0ce0*/  DFMA R4, R6, R4, 1 ;  /* 0x3ff000000604742b */ /* 0x000fd40000000004 */
[----:B------:R-:W-:-:S04]  /*0cf0*/  IMAD R2, R2, 0x100000, R5 ;  /* 0x0010000002027824 */ /* 0x000fc800078e0205 */
[----:B------:R-:W-:Y:S02]  /*0d00*/  VIADD R5, R2, 0xffe00000 ;  /* 0xffe0000002057836 */ /* 0x000fe40000000000 */
[----:B------:R-:W-:Y:S02]  /*0d10*/  IMAD.MOV.U32 R2, RZ, RZ, RZ ;  /* 0x000000ffff027224 */ /* 0x000fe400078e00ff */
[----:B------:R-:W0:Y:S04]  /*0d20*/  MUFU.RCP64H R3, R5 ;  /* 0x0000000500037308 */ /* 0x000e280000001800 */
[----:B0-----:R-:W-:-:S08]  /*0d30*/  DFMA R6, -R4, R2, 1 ;  /* 0x3ff000000406742b */ /* 0x001fd00000000102 */
[----:B------:R-:W-:-:S08]  /*0d40*/  DFMA R6, R6, R6, R6 ;  /* 0x000000060606722b */ /* 0x000fd00000000006 */
[----:B------:R-:W-:-:S08]  /*0d50*/  DFMA R6, R2, R6, R2 ;  /* 0x000000060206722b */ /* 0x000fd00000000002 */
[----:B------:R-:W-:Y:S01]  /*0d60*/  DFMA R2, R6, 0.0625, R4 ;  /* 0x3fb000000602782b */ /* 0x000fe20000000004 */
[----:B------:R-:W-:Y:S10]  /*0d70*/  BRA `(.L_x_20) ;  /* 0x00000000000c7947 */ /* 0x000ff40003800000 */
.L_x_19:
[----:B------:R-:W-:-:S06]  /*0d80*/  DSETP.GTU.AND P0, PT, R2, +INF , PT ;  /* 0x7ff000000200742a */ /* 0x000fcc0003f0c000 */
[----:B------:R-:W-:Y:S02]  /*0d90*/  FSEL R2, R2, RZ, P0 ;  /* 0x000000ff02027208 */ /* 0x000fe40000000000 */
[----:B------:R-:W-:-:S07]  /*0da0*/  FSEL R3, R3, +QNAN , P0 ;  /* 0x7ff0000003037808 */ /* 0x000fce0000000000 */
.L_x_20:
[----:B------:R-:W-:Y:S05]  /*0db0*/  BSYNC.RECONVERGENT B0 ;  /* 0x0000000000007941 */ /* 0x000fea0003800200 */
.L_x_18:
[----:B------:R-:W-:Y:S01]  /*0dc0*/  DADD R2, R2, R2 ;  /* 0x0000000002027229 */ /* 0x000fe20000000002 */
[----:B------:R-:W-:Y:S01]  /*0dd0*/  IMAD.MOV.U32 R8, RZ, RZ, 0x0 ;  /* 0x00000000ff087424 */ /* 0x000fe200078e00ff */
[----:B------:R-:W-:Y:S01]  /*0de0*/  BSSY.RECONVERGENT B0, `(.L_x_21) ;  /* 0x0000012000007945 */ /* 0x000fe20003800200 */
[----:B------:R-:W-:-:S03]  /*0df0*/  IMAD.MOV.U32 R9, RZ, RZ, 0x3fd80000 ;  /* 0x3fd80000ff097424 */ /* 0x000fc600078e00ff */
[----:B------:R-:W0:Y:S04]  /*0e00*/  MUFU.RSQ64H R5, R3 ;  /* 0x0000000300057308 */ /* 0x000e280000001c00 */
[----:B------:R-:W-:-:S05]  /*0e10*/  VIADD R4, R3, 0xfcb00000 ;  /* 0xfcb0000003047836 */ /* 0x000fca0000000000 */
[----:B------:R-:W-:Y:S01]  /*0e20*/  ISETP.GE.U32.AND P0, PT, R4, 0x7ca00000, PT ;  /* 0x7ca000000400780c */ /* 0x000fe20003f06070 */
[----:B0-----:R-:W-:-:S08]  /*0e30*/  DMUL R6, R4, R4 ;  /* 0x0000000404067228 */ /* 0x001fd00000000000 */
[----:B------:R-:W-:-:S08]  /*0e40*/  DFMA R6, R2, -R6, 1 ;  /* 0x3ff000000206742b */ /* 0x000fd00000000806 */
[----:B------:R-:W-:Y:S02]  /*0e50*/  DFMA R8, R6, R8, 0.5 ;  /* 0x3fe000000608742b */ /* 0x000fe40000000008 */
[----:B------:R-:W-:-:S08]  /*0e60*/  DMUL R6, R4, R6 ;  /* 0x0000000604067228 */ /* 0x000fd00000000000 */
[----:B------:R-:W-:-:S08]  /*0e70*/  DFMA R10, R8, R6, R4 ;  /* 0x00000006080a722b */ /* 0x000fd00000000004 */
[----:B------:R-:W-:Y:S02]  /*0e80*/  DMUL R12, R2, R10 ;  /* 0x0000000a020c7228 */ /* 0x000fe40000000000 */
[----:B------:R-:W-:Y:S01]  /*0e90*/  VIADD R9, R11, 0xfff00000 ;  /* 0xfff000000b097836 */ /* 0x000fe20000000000 */
[----:B------:R-:W-:-:S05]  /*0ea0*/  MOV R8, R10 ;  /* 0x0000000a00087202 */ /* 0x000fca0000000f00 */
[----:B------:R-:W-:-:S08]  /*0eb0*/  DFMA R14, R12, -R12, R2 ;  /* 0x8000000c0c0e722b */ /* 0x000fd00000000002 */
[----:B------:R-:W-:Y:S01]  /*0ec0*/  DFMA R6, R14, R8, R12 ;  /* 0x000000080e06722b */ /* 0x000fe2000000000c */
[----:B------:R-:W-:Y:S10]  /*0ed0*/  @!P0 BRA `(.L_x_22) ;  /* 0x0000000000088947 */ /* 0x000ff40003800000 */
[----:B------:R-:W-:-:S07]  /*0ee0*/  MOV R0, 0xf00 ;  /* 0x00000f0000007802 */ /* 0x000fce0000000f00 */
[----:B------:R-:W-:Y:S05]  /*0ef0*/  CALL.REL.NOINC `($__internal_1_$__cuda_sm20_dsqrt_rn_f64_mediumpath_v1) ;  /* 0x0000000400847944 */ /* 0x000fea0003c00000 */
.L_x_22:
[----:B------:R-:W-:Y:S05]  /*0f00*/  BSYNC.RECONVERGENT B0 ;  /* 0x0000000000007941 */ /* 0x000fea0003800200 */
.L_x_21:
[----:B------:R-:W-:Y:S01]  /*0f10*/  STG.E.64 desc[UR4][R16.64], R6 ;  /* 0x0000000610007986 */ /* 0x000fe2000c101b04 */
[----:B------:R-:W-:Y:S05]  /*0f20*/  EXIT ;  /* 0x000000000000794d */ /* 0x000fea0003800000 */
        .weak           $__internal_0_$__cuda_sm20_div_rn_f64_full
        .type           $__internal_0_$__cuda_sm20_div_rn_f64_full,@function
        .size           $__internal_0_$__cuda_sm20_div_rn_f64_full,($__internal_1_$__cuda_sm20_dsqrt_rn_f64_mediumpath_v1 - $__internal_0_$__cuda_sm20_div_rn_f64_full)
$__internal_0_$__cuda_sm20_div_rn_f64_full:
[C---:B------:R-:W-:Y:S01]  /*0f30*/  FSETP.GEU.AND P0, PT, |R7|.reuse, 1.469367938527859385e-39, PT ;  /* 0x001000000700780b */ /* 0x040fe20003f0e200 */
[----:B------:R-:W-:Y:S01]  /*0f40*/  IMAD.MOV.U32 R5, RZ, RZ, R19 ;  /* 0x000000ffff057224 */ /* 0x000fe200078e0013 */
[C---:B------:R-:W-:Y:S01]  /*0f50*/  LOP3.LUT R8, R7.reuse, 0x800fffff, RZ, 0xc0, !PT ;  /* 0x800fffff07087812 */ /* 0x040fe200078ec0ff */
[----:B------:R-:W-:Y:S01]  /*0f60*/  IMAD.MOV.U32 R2, RZ, RZ, 0x1 ;  /* 0x00000001ff027424 */ /* 0x000fe200078e00ff */
[----:B------:R-:W-:Y:S01]  /*0f70*/  LOP3.LUT R27, R7, 0x7ff00000, RZ, 0xc0, !PT ;  /* 0x7ff00000071b7812 */ /* 0x000fe200078ec0ff */
[----:B------:R-:W-:Y:S01]  /*0f80*/  IMAD.MOV.U32 R25, RZ, RZ, 0x1ca00000 ;  /* 0x1ca00000ff197424 */ /* 0x000fe200078e00ff */
[----:B------:R-:W-:Y:S01]  /*0f90*/  LOP3.LUT R9, R8, 0x3ff00000, RZ, 0xfc, !PT ;  /* 0x3ff0000008097812 */ /* 0x000fe200078efcff */
[----:B------:R-:W-:Y:S01]  /*0fa0*/  IMAD.MOV.U32 R8, RZ, RZ, R6 ;  /* 0x000000ffff087224 */ /* 0x000fe200078e0006 */
[C---:B------:R-:W-:Y:S01]  /*0fb0*/  FSETP.GEU.AND P2, PT, |R5|.reuse, 1.469367938527859385e-39, PT ;  /* 0x001000000500780b */ /* 0x040fe20003f4e200 */
[----:B------:R-:W-:Y:S01]  /*0fc0*/  BSSY.RECONVERGENT B2, `(.L_x_23) ;  /* 0x000004f000027945 */ /* 0x000fe20003800200 */
[----:B------:R-:W-:-:S03]  /*0fd0*/  LOP3.LUT R24, R5, 0x7ff00000, RZ, 0xc0, !PT ;  /* 0x7ff0000005187812 */ /* 0x000fc600078ec0ff */
[----:B------:R-:W-:Y:S01]  /*0fe0*/  @!P0 DMUL R8, R6, 8.98846567431157953865e+307 ;  /* 0x7fe0000006088828 */ /* 0x000fe20000000000 */
[----:B------:R-:W-:-:S05]  /*0ff0*/  ISETP.GE.U32.AND P1, PT, R24, R27, PT ;  /* 0x0000001b1800720c */ /* 0x000fca0003f26070 */
[----:B------:R-:W0:Y:S02]  /*1000*/  MUFU.RCP64H R3, R9 ;  /* 0x0000000900037308 */ /* 0x000e240000001800 */
[----:B------:R-:W-:Y:S02]  /*1010*/  @!P2 LOP3.LUT R21, R7, 0x7ff00000, RZ, 0xc0, !PT ;  /* 0x7ff000000715a812 */ /* 0x000fe400078ec0ff */
[----:B------:R-:W-:Y:S02]  /*1020*/  @!P0 LOP3.LUT R27, R9, 0x7ff00000, RZ, 0xc0, !PT ;  /* 0x7ff00000091b8812 */ /* 0x000fe400078ec0ff */
[----:B------:R-:W-:-:S04]  /*1030*/  @!P2 ISETP.GE.U32.AND P3, PT, R24, R21, PT ;  /* 0x000000151800a20c */ /* 0x000fc80003f66070 */
[----:B------:R-:W-:-:S04]  /*1040*/  @!P2 SEL R21, R25, 0x63400000, !P3 ;  /* 0x634000001915a807 */ /* 0x000fc80005800000 */
[----:B------:R-:W-:Y:S01]  /*1050*/  @!P2 LOP3.LUT R22, R21, 0x80000000, R5, 0xf8, !PT ;  /* 0x800000001516a812 */ /* 0x000fe200078ef805 */
[----:B0-----:R-:W-:-:S03]  /*1060*/  DFMA R18, R2, -R8, 1 ;  /* 0x3ff000000212742b */ /* 0x001fc60000000808 */
[----:B------:R-:W-:Y:S01]  /*1070*/  @!P2 LOP3.LUT R23, R22, 0x100000, RZ, 0xfc, !PT ;  /* 0x001000001617a812 */ /* 0x000fe200078efcff */
[----:B------:R-:W-:-:S04]  /*1080*/  @!P2 IMAD.MOV.U32 R22, RZ, RZ, RZ ;  /* 0x000000ffff16a224 */ /* 0x000fc800078e00ff */
[----:B------:R-:W-:-:S08]  /*1090*/  DFMA R18, R18, R18, R18 ;  /* 0x000000121212722b */ /* 0x000fd00000000012 */
[----:B------:R-:W-:Y:S01]  /*10a0*/  DFMA R2, R2, R18, R2 ;  /* 0x000000120202722b */ /* 0x000fe20000000002 */
[----:B------:R-:W-:Y:S01]  /*10b0*/  SEL R19, R25, 0x63400000, !P1 ;  /* 0x6340000019137807 */ /* 0x000fe20004800000 */
[----:B------:R-:W-:-:S03]  /*10c0*/  IMAD.MOV.U32 R18, RZ, RZ, R4 ;  /* 0x000000ffff127224 */ /* 0x000fc600078e0004 */
[----:B------:R-:W-:-:S03]  /*10d0*/  LOP3.LUT R19, R19, 0x800fffff, R5, 0xf8, !PT ;  /* 0x800fffff13137812 */ /* 0x000fc600078ef805 */
[----:B------:R-:W-:-:S03]  /*10e0*/  DFMA R20, R2, -R8, 1 ;  /* 0x3ff000000214742b */ /* 0x000fc60000000808 */
[----:B------:R-:W-:-:S05]  /*10f0*/  @!P2 DFMA R18, R18, 2, -R22 ;  /* 0x400000001212a82b */ /* 0x000fca0000000816 */
[----:B------:R-:W-:-:S08]  /*1100*/  DFMA R2, R2, R20, R2 ;  /* 0x000000140202722b */ /* 0x000fd00000000002 */
[----:B------:R-:W-:-:S08]  /*1110*/  DMUL R20, R2, R18 ;  /* 0x0000001202147228 */ /* 0x000fd00000000000 */
[----:B------:R-:W-:-:S08]  /*1120*/  DFMA R22, R20, -R8, R18 ;  /* 0x800000081416722b */ /* 0x000fd00000000012 */
[----:B------:R-:W-:Y:S01]  /*1130*/  DFMA R22, R2, R22, R20 ;  /* 0x000000160216722b */ /* 0x000fe20000000014 */
[----:B------:R-:W-:Y:S01]  /*1140*/  IMAD.MOV.U32 R20, RZ, RZ, R24 ;  /* 0x000000ffff147224 */ /* 0x000fe200078e0018 */
[----:B------:R-:W-:Y:S02]  /*1150*/  @!P2 LOP3.LUT R20, R19, 0x7ff00000, RZ, 0xc0, !PT ;  /* 0x7ff000001314a812 */ /* 0x000fe400078ec0ff */
[----:B------:R-:W-:-:S03]  /*1160*/  IADD3 R3, PT, PT, R27, -0x1, RZ ;  /* 0xffffffff1b037810 */ /* 0x000fc60007ffe0ff */
[----:B------:R-:W-:-:S05]  /*1170*/  VIADD R2, R20, 0xffffffff ;  /* 0xffffffff14027836 */ /* 0x000fca0000000000 */
[----:B------:R-:W-:-:S04]  /*1180*/  ISETP.GT.U32.AND P0, PT, R2, 0x7feffffe, PT ;  /* 0x7feffffe0200780c */ /* 0x000fc80003f04070 */
[----:B------:R-:W-:-:S13]  /*1190*/  ISETP.GT.U32.OR P0, PT, R3, 0x7feffffe, P0 ;  /* 0x7feffffe0300780c */ /* 0x000fda0000704470 */
[----:B------:R-:W-:Y:S05]  /*11a0*/  @P0 BRA `(.L_x_24) ;  /* 0x00000000006c0947 */ /* 0x000fea0003800000 */
[----:B------:R-:W-:Y:S01]  /*11b0*/  LOP3.LUT R3, R7, 0x7ff00000, RZ, 0xc0, !PT ;  /* 0x7ff0000007037812 */ /* 0x000fe200078ec0ff */
[----:B------:R-:W-:-:S03]  /*11c0*/  IMAD.MOV.U32 R20, RZ, RZ, RZ ;  /* 0x000000ffff147224 */ /* 0x000fc600078e00ff */
[CC--:B------:R-:W-:Y:S02]  /*11d0*/  VIADDMNMX R2, R24.reuse, -R3.reuse, 0xb9600000, !PT ;  /* 0xb960000018027446 */ /* 0x0c0fe40007800903 */
[----:B------:R-:W-:Y:S02]  /*11e0*/  ISETP.GE.U32.AND P0, PT, R24, R3, PT ;  /* 0x000000031800720c */ /* 0x000fe40003f06070 */
[----:B------:R-:W-:Y:S02]  /*11f0*/  VIMNMX R2, PT, PT, R2, 0x46a00000, PT ;  /* 0x46a0000002027848 */ /* 0x000fe40003fe0100 */
[----:B------:R-:W-:-:S05]  /*1200*/  SEL R25, R25, 0x63400000, !P0 ;  /* 0x6340000019197807 */ /* 0x000fca0004000000 */
[----:B------:R-:W-:-:S04]  /*1210*/  IMAD.IADD R4, R2, 0x1, -R25 ;  /* 0x0000000102047824 */ /* 0x000fc800078e0a19 */
[----:B------:R-:W-:-:S06]  /*1220*/  VIADD R21, R4, 0x7fe00000 ;  /* 0x7fe0000004157836 */ /* 0x000fcc0000000000 */
[----:B------:R-:W-:-:S10]  /*1230*/  DMUL R2, R22, R20 ;  /* 0x0000001416027228 */ /* 0x000fd40000000000 */
[----:B------:R-:W-:-:S13]  /*1240*/  FSETP.GTU.AND P0, PT, |R3|, 1.469367938527859385e-39, PT ;  /* 0x001000000300780b */ /* 0x000fda0003f0c200 */
[----:B------:R-:W-:Y:S05]  /*1250*/  @P0 BRA `(.L_x_25) ;  /* 0x0000000000940947 */ /* 0x000fea0003800000 */
[----:B------:R-:W-:Y:S01]  /*1260*/  DFMA R8, R22, -R8, R18 ;  /* 0x800000081608722b */ /* 0x000fe20000000012 */
[----:B------:R-:W-:-:S09]  /*1270*/  IMAD.MOV.U32 R20, RZ, RZ, RZ ;  /* 0x000000ffff147224 */ /* 0x000fd200078e00ff */
[C---:B------:R-:W-:Y:S02]  /*1280*/  FSETP.NEU.AND P0, PT, R9.reuse, RZ, PT ;  /* 0x000000ff0900720b */ /* 0x040fe40003f0d000 */
[----:B------:R-:W-:-:S04]  /*1290*/  LOP3.LUT R5, R9, 0x80000000, R7, 0x48, !PT ;  /* 0x8000000009057812 */ /* 0x000fc800078e4807 */
[----:B------:R-:W-:-:S07]  /*12a0*/  LOP3.LUT R21, R5, R21, RZ, 0xfc, !PT ;  /* 0x0000001505157212 */ /* 0x000fce00078efcff */
[----:B------:R-:W-:Y:S05]  /*12b0*/  @!P0 BRA `(.L_x_25) ;  /* 0x00000000007c8947 */ /* 0x000fea0003800000 */
[----:B------:R-:W-:Y:S01]  /*12c0*/  IMAD.MOV R7, RZ, RZ, -R4 ;  /* 0x000000ffff077224 */ /* 0x000fe200078e0a04 */
[----:B------:R-:W-:Y:S01]  /*12d0*/  DMUL.RP R20, R22, R20 ;  /* 0x0000001416147228 */ /* 0x000fe20000008000 */
[----:B------:R-:W-:-:S06]  /*12e0*/  IMAD.MOV.U32 R6, RZ, RZ, RZ ;  /* 0x000000ffff067224 */ /* 0x000fcc00078e00ff */
[----:B------:R-:W-:-:S03]  /*12f0*/  DFMA R6, R2, -R6, R22 ;  /* 0x800000060206722b */ /* 0x000fc60000000016 */
[----:B------:R-:W-:-:S03]  /*1300*/  LOP3.LUT R5, R21, R5, RZ, 0x3c, !PT ;  /* 0x0000000515057212 */ /* 0x000fc600078e3cff */
[----:B------:R-:W-:-:S04]  /*1310*/  IADD3 R6, PT, PT, -R4, -0x43300000, RZ ;  /* 0xbcd0000004067810 */ /* 0x000fc80007ffe1ff */
[----:B------:R-:W-:-:S04]  /*1320*/  FSETP.NEU.AND P0, PT, |R7|, R6, PT ;  /* 0x000000060700720b */ /* 0x000fc80003f0d200 */
[----:B------:R-:W-:Y:S02]  /*1330*/  FSEL R2, R20, R2, !P0 ;  /* 0x0000000214027208 */ /* 0x000fe40004000000 */
[----:B------:R-:W-:Y:S01]  /*1340*/  FSEL R3, R5, R3, !P0 ;  /* 0x0000000305037208 */ /* 0x000fe20004000000 */
[----:B------:R-:W-:Y:S06]  /*1350*/  BRA `(.L_x_25) ;  /* 0x0000000000547947 */ /* 0x000fec0003800000 */
.L_x_24:
[----:B------:R-:W-:-:S14]  /*1360*/  DSETP.NAN.AND P0, PT, R4, R4, PT ;  /* 0x000000040400722a */ /* 0x000fdc0003f08000 */
[----:B------:R-:W-:Y:S05]  /*1370*/  @P0 BRA `(.L_x_26) ;  /* 0x0000000000440947 */ /* 0x000fea0003800000 */
[----:B------:R-:W-:-:S14]  /*1380*/  DSETP.NAN.AND P0, PT, R6, R6, PT ;  /* 0x000000060600722a */ /* 0x000fdc0003f08000 */
[----:B------:R-:W-:Y:S05]  /*1390*/  @P0 BRA `(.L_x_27) ;  /* 0x0000000000300947 */ /* 0x000fea0003800000 */
[----:B------:R-:W-:Y:S01]  /*13a0*/  ISETP.NE.AND P0, PT, R20, R27, PT ;  /* 0x0000001b1400720c */ /* 0x000fe20003f05270 */
[----:B------:R-:W-:Y:S02]  /*13b0*/  IMAD.MOV.U32 R2, RZ, RZ, 0x0 ;  /* 0x00000000ff027424 */ /* 0x000fe400078e00ff */
[----:B------:R-:W-:-:S10]  /*13c0*/  IMAD.MOV.U32 R3, RZ, RZ, -0x80000 ;  /* 0xfff80000ff037424 */ /* 0x000fd400078e00ff */
[----:B------:R-:W-:Y:S05]  /*13d0*/  @!P0 BRA `(.L_x_25) ;  /* 0x0000000000348947 */ /* 0x000fea0003800000 */
[----:B------:R-:W-:Y:S02]  /*13e0*/  ISETP.NE.AND P0, PT, R20, 0x7ff00000, PT ;  /* 0x7ff000001400780c */ /* 0x000fe40003f05270 */
[----:B------:R-:W-:Y:S02]  /*13f0*/  LOP3.LUT R3, R5, 0x80000000, R7, 0x48, !PT ;  /* 0x8000000005037812 */ /* 0x000fe400078e4807 */
[----:B------:R-:W-:-:S13]  /*1400*/  ISETP.EQ.OR P0, PT, R27, RZ, !P0 ;  /* 0x000000ff1b00720c */ /* 0x000fda0004702670 */
[----:B------:R-:W-:Y:S02]  /*1410*/  @P0 LOP3.LUT R4, R3, 0x7ff00000, RZ, 0xfc, !PT ;  /* 0x7ff0000003040812 */ /* 0x000fe400078efcff */
[----:B------:R-:W-:Y:S01]  /*1420*/  @!P0 MOV R2, RZ ;  /* 0x000000ff00028202 */ /* 0x000fe20000000f00 */
[----:B------:R-:W-:Y:S02]  /*1430*/  @P0 IMAD.MOV.U32 R2, RZ, RZ, RZ ;  /* 0x000000ffff020224 */ /* 0x000fe400078e00ff */
[----:B------:R-:W-:Y:S01]  /*1440*/  @P0 IMAD.MOV.U32 R3, RZ, RZ, R4 ;  /* 0x000000ffff030224 */ /* 0x000fe200078e0004 */
[----:B------:R-:W-:Y:S06]  /*1450*/  BRA `(.L_x_25) ;  /* 0x0000000000147947 */ /* 0x000fec0003800000 */
.L_x_27:
[----:B------:R-:W-:Y:S01]  /*1460*/  LOP3.LUT R3, R7, 0x80000, RZ, 0xfc, !PT ;  /* 0x0008000007037812 */ /* 0x000fe200078efcff */
[----:B------:R-:W-:Y:S01]  /*1470*/  IMAD.MOV.U32 R2, RZ, RZ, R6 ;  /* 0x000000ffff027224 */ /* 0x000fe200078e0006 */
[----:B------:R-:W-:Y:S06]  /*1480*/  BRA `(.L_x_25) ;  /* 0x0000000000087947 */ /* 0x000fec0003800000 */
.L_x_26:
[----:B------:R-:W-:Y:S01]  /*1490*/  LOP3.LUT R3, R5, 0x80000, RZ, 0xfc, !PT ;  /* 0x0008000005037812 */ /* 0x000fe200078efcff */
[----:B------:R-:W-:-:S07]  /*14a0*/  IMAD.MOV.U32 R2, RZ, RZ, R4 ;  /* 0x000000ffff027224 */ /* 0x000fce00078e0004 */
.L_x_25:
[----:B------:R-:W-:Y:S05]  /*14b0*/  BSYNC.RECONVERGENT B2 ;  /* 0x0000000000027941 */ /* 0x000fea0003800200 */
.L_x_23:
[----:B------:R-:W-:Y:S02]  /*14c0*/  IMAD.MOV.U32 R4, RZ, RZ, R2 ;  /* 0x000000ffff047224 */ /* 0x000fe400078e0002 */
[----:B------:R-:W-:Y:S02]  /*14d0*/  IMAD.MOV.U32 R5, RZ, RZ, R3 ;  /* 0x000000ffff057224 */ /* 0x000fe400078e0003 */
[----:B------:R-:W-:Y:S02]  /*14e0*/  IMAD.MOV.U32 R2, RZ, RZ, R0 ;  /* 0x000000ffff027224 */ /* 0x000fe400078e0000 */
[----:B------:R-:W-:-:S04]  /*14f0*/  IMAD.MOV.U32 R3, RZ, RZ, 0x0 ;  /* 0x00000000ff037424 */ /* 0x000fc800078e00ff */
[----:B------:R-:W-:Y:S05]  /*1500*/  RET.REL.NODEC R2 `(_Z16mapSqrtCthKernelPdi) ;  /* 0xffffffe802bc7950 */ /* 0x000fea0003c3ffff */
        .weak           $__internal_1_$__cuda_sm20_dsqrt_rn_f64_mediumpath_v1
        .type           $__internal_1_$__cuda_sm20_dsqrt_rn_f64_mediumpath_v1,@function
        .size           $__internal_1_$__cuda_sm20_dsqrt_rn_f64_mediumpath_v1,(.L_x_56 - $__internal_1_$__cuda_sm20_dsqrt_rn_f64_mediumpath_v1)
$__internal_1_$__cuda_sm20_dsqrt_rn_f64_mediumpath_v1:
[----:B------:R-:W-:Y:S01]  /*1510*/  ISETP.GE.U32.AND P0, PT, R4, -0x3400000, PT ;  /* 0xfcc000000400780c */ /* 0x000fe20003f06070 */
[----:B------:R-:W-:Y:S01]  /*1520*/  BSSY.RECONVERGENT B1, `(.L_x_28) ;  /* 0x0000028000017945 */ /* 0x000fe20003800200 */
[----:B------:R-:W-:Y:S01]  /*1530*/  IMAD.MOV.U32 R4, RZ, RZ, R2 ;  /* 0x000000ffff047224 */ /* 0x000fe200078e0002 */
[----:B------:R-:W-:Y:S01]  /*1540*/  MOV R8, R10 ;  /* 0x0000000a00087202 */ /* 0x000fe20000000f00 */
[----:B------:R-:W-:Y:S02]  /*1550*/  IMAD.MOV.U32 R5, RZ, RZ, R3 ;  /* 0x000000ffff057224 */ /* 0x000fe400078e0003 */
[----:B------:R-:W-:Y:S02]  /*1560*/  IMAD.MOV.U32 R2, RZ, RZ, R14 ;  /* 0x000000ffff027224 */ /* 0x000fe400078e000e */
[----:B------:R-:W-:-:S05]  /*1570*/  IMAD.MOV.U32 R3, RZ, RZ, R15 ;  /* 0x000000ffff037224 */ /* 0x000fca00078e000f */
[----:B------:R-:W-:Y:S05]  /*1580*/  @!P0 BRA `(.L_x_29) ;  /* 0x0000000000208947 */ /* 0x000fea0003800000 */
[----:B------:R-:W-:-:S10]  /*1590*/  DFMA.RM R2, R2, R8, R12 ;  /* 0x000000080202722b */ /* 0x000fd4000000400c */
[----:B------:R-:W-:-:S05]  /*15a0*/  IADD3 R6, P0, PT, R2, 0x1, RZ ;  /* 0x0000000102067810 */ /* 0x000fca0007f1e0ff */
[----:B------:R-:W-:-:S06]  /*15b0*/  IMAD.X R7, RZ, RZ, R3, P0 ;  /* 0x000000ffff077224 */ /* 0x000fcc00000e0603 */
[----:B------:R-:W-:-:S08]  /*15c0*/  DFMA.RP R4, -R2, R6, R4 ;  /* 0x000000060204722b */ /* 0x000fd00000008104 */
[----:B------:R-:W-:-:S06]  /*15d0*/  DSETP.GT.AND P0, PT, R4, RZ, PT ;  /* 0x000000ff0400722a */ /* 0x000fcc0003f04000 */
[----:B------:R-:W-:Y:S02]  /*15e0*/  FSEL R2, R6, R2, P0 ;  /* 0x0000000206027208 */ /* 0x000fe40000000000 */
[----:B------:R-:W-:Y:S01]  /*15f0*/  FSEL R3, R7, R3, P0 ;  /* 0x0000000307037208 */ /* 0x000fe20000000000 */
[----:B------:R-:W-:Y:S06]  /*1600*/  BRA `(.L_x_30) ;  /* 0x0000000000647947 */ /* 0x000fec0003800000 */
.L_x_29:
[----:B------:R-:W-:-:S14]  /*1610*/  DSETP.NE.AND P0, PT, R4, RZ, PT ;  /* 0x000000ff0400722a */ /* 0x000fdc0003f05000 */
[----:B------:R-:W-:Y:S05]  /*1620*/  @!P0 BRA `(.L_x_31) ;  /* 0x0000000000588947 */ /* 0x000fea0003800000 */
[----:B------:R-:W-:-:S13]  /*1630*/  ISETP.GE.AND P0, PT, R5, RZ, PT ;  /* 0x000000ff0500720c */ /* 0x000fda0003f06270 */
[----:B------:R-:W-:Y:S02]  /*1640*/  @!P0 IMAD.MOV.U32 R2, RZ, RZ, 0x0 ;  /* 0x00000000ff028424 */ /* 0x000fe400078e00ff */
[----:B------:R-:W-:Y:S01]  /*1650*/  @!P0 IMAD.MOV.U32 R3, RZ, RZ, -0x80000 ;  /* 0xfff80000ff038424 */ /* 0x000fe200078e00ff */
[----:B------:R-:W-:Y:S06]  /*1660*/  @!P0 BRA `(.L_x_30) ;  /* 0x00000000004c8947 */ /* 0x000fec0003800000 */
[----:B------:R-:W-:-:S13]  /*1670*/  ISETP.GT.AND P0, PT, R5, 0x7fefffff, PT ;  /* 0x7fefffff0500780c */ /* 0x000fda0003f04270 */
[----:B------:R-:W-:Y:S05]  /*1680*/  @P0 BRA `(.L_x_31) ;  /* 0x0000000000400947 */ /* 0x000fea0003800000 */
[----:B------:R-:W-:Y:S01]  /*1690*/  DMUL R2, R4, 8.11296384146066816958e+31 ;  /* 0x4690000004027828 */ /* 0x000fe20000000000 */
[----:B------:R-:W-:Y:S01]  /*16a0*/  MOV R8, 0x0 ;  /* 0x0000000000087802 */ /* 0x000fe20000000f00 */
[----:B------:R-:W-:Y:S02]  /*16b0*/  IMAD.MOV.U32 R4, RZ, RZ, RZ ;  /* 0x000000ffff047224 */ /* 0x000fe400078e00ff */
[----:B------:R-:W-:Y:S02]  /*16c0*/  IMAD.MOV.U32 R9, RZ, RZ, 0x3fd80000 ;  /* 0x3fd80000ff097424 */ /* 0x000fe400078e00ff */
[----:B------:R-:W0:Y:S02]  /*16d0*/  MUFU.RSQ64H R5, R3 ;  /* 0x0000000300057308 */ /* 0x000e240000001c00 */
[----:B0-----:R-:W-:-:S08]  /*16e0*/  DMUL R6, R4, R4 ;  /* 0x0000000404067228 */ /* 0x001fd00000000000 */
[----:B------:R-:W-:-:S08]  /*16f0*/  DFMA R6, R2, -R6, 1 ;  /* 0x3ff000000206742b */ /* 0x000fd00000000806 */
[----:B------:R-:W-:Y:S02]  /*1700*/  DFMA R8, R6, R8, 0.5 ;  /* 0x3fe000000608742b */ /* 0x000fe40000000008 */
[----:B------:R-:W-:-:S08]  /*1710*/  DMUL R6, R4, R6 ;  /* 0x0000000604067228 */ /* 0x000fd00000000000 */
[----:B------:R-:W-:-:S08]  /*1720*/  DFMA R6, R8, R6, R4 ;  /* 0x000000060806722b */ /* 0x000fd00000000004 */
[----:B------:R-:W-:Y:S02]  /*1730*/  DMUL R4, R2, R6 ;  /* 0x0000000602047228 */ /* 0x000fe40000000000 */
[----:B------:R-:W-:-:S06]  /*1740*/  VIADD R7, R7, 0xfff00000 ;  /* 0xfff0000007077836 */ /* 0x000fcc0000000000 */
[----:B------:R-:W-:-:S08]  /*1750*/  DFMA R8, R4, -R4, R2 ;  /* 0x800000040408722b */ /* 0x000fd00000000002 */
[----:B------:R-:W-:-:S10]  /*1760*/  DFMA R2, R6, R8, R4 ;  /* 0x000000080602722b */ /* 0x000fd40000000004 */
[----:B------:R-:W-:Y:S01]  /*1770*/  VIADD R3, R3, 0xfcb00000 ;  /* 0xfcb0000003037836 */ /* 0x000fe20000000000 */
[----:B------:R-:W-:Y:S06]  /*1780*/  BRA `(.L_x_30) ;  /* 0x0000000000047947 */ /* 0x000fec0003800000 */
.L_x_31:
[----:B------:R-:W-:-:S11]  /*1790*/  DADD R2, R4, R4 ;  /* 0x0000000004027229 */ /* 0x000fd60000000004 */
.L_x_30:
[----:B------:R-:W-:Y:S05]  /*17a0*/  BSYNC.RECONVERGENT B1 ;  /* 0x0000000000017941 */ /* 0x000fea0003800200 */
.L_x_28:
[----:B------:R-:W-:Y:S02]  /*17b0*/  IMAD.MOV.U32 R6, RZ, RZ, R2 ;  /* 0x000000ffff067224 */ /* 0x000fe400078e0002 */
[----:B------:R-:W-:Y:S02]  /*17c0*/  IMAD.MOV.U32 R7, RZ, RZ, R3 ;  /* 0x000000ffff077224 */ /* 0x000fe400078e0003 */
[----:B------:R-:W-:Y:S02]  /*17d0*/  IMAD.MOV.U32 R2, RZ, RZ, R0 ;  /* 0x000000ffff027224 */ /* 0x000fe400078e0000 */
[----:B------:R-:W-:-:S04]  /*17e0*/  IMAD.MOV.U32 R3, RZ, RZ, 0x0 ;  /* 0x00000000ff037424 */ /* 0x000fc800078e00ff */
[----:B------:R-:W-:Y:S05]  /*17f0*/  RET.REL.NODEC R2 `(_Z16mapSqrtCthKernelPdi) ;  /* 0xffffffe802007950 */ /* 0x000fea0003c3ffff */
.L_x_32:
        /* <DEDUP_REMOVED lines=16> */
.L_x_56:


//--------------------- .text._Z10copyKernelPdS_i --------------------------
	.section	.text._Z10copyKernelPdS_i,"ax",@progbits
	.align	128
        .global         _Z10copyKernelPdS_i
        .type           _Z10copyKernelPdS_i,@function
        .size           _Z10copyKernelPdS_i,(.L_x_63 - _Z10copyKernelPdS_i)
        .other          _Z10copyKernelPdS_i,@"STO_CUDA_ENTRY STV_DEFAULT"
_Z10copyKernelPdS_i:
.text._Z10copyKernelPdS_i:
        /* <DEDUP_REMOVED lines=14> */
[----:B---3--:R-:W-:Y:S01]  /*00e0*/  STG.E.64 desc[UR4][R4.64], R2 ;  /* 0x0000000204007986 */ /* 0x008fe2000c101b04 */
[----:B------:R-:W-:Y:S05]  /*00f0*/  EXIT ;  /* 0x000000000000794d */ /* 0x000fea0003800000 */
.L_x_33:
        /* <DEDUP_REMOVED lines=16> */
.L_x_63:


//--------------------- .text._Z12randomKerneljPdiii --------------------------
	.section	.text._Z12randomKerneljPdiii,"ax",@progbits
	.align	128
        .global         _Z12randomKerneljPdiii
        .type           _Z12randomKerneljPdiii,@function
        .size           _Z12randomKerneljPdiii,(.L_x_57 - _Z12randomKerneljPdiii)
        .other          _Z12randomKerneljPdiii,@"STO_CUDA_ENTRY STV_DEFAULT"
_Z12randomKerneljPdiii:
.text._Z12randomKerneljPdiii:
[----:B------:R-:W0:Y:S08]  /*0000*/  LDC R1, c[0x0][0x37c] ;  /* 0x0000df00ff017b82 */ /* 0x000e300000000800 */
[----:B------:R-:W1:Y:S01]  /*0010*/  LDC R0, c[0x0][0x380] ;  /* 0x0000e000ff007b82 */ /* 0x000e620000000800 */
[----:B------:R-:W2:Y:S01]  /*0020*/  S2R R9, SR_TID.X ;  /* 0x0000000000097919 */ /* 0x000ea20000002100 */
[----:B0-----:R-:W-:Y:S01]  /*0030*/  VIADD R1, R1, 0xffffffd0 ;  /* 0xffffffd001017836 */ /* 0x001fe20000000000 */
[----:B------:R-:W0:Y:S01]  /*0040*/  LDCU.64 UR6, c[0x0][0x358] ;  /* 0x00006b00ff0677ac */ /* 0x000e220008000a00 */
[----:B------:R-:W-:Y:S01]  /*0050*/  IMAD.MOV.U32 R11, RZ, RZ, -0x75bd8fc ;  /* 0xf8a42704ff0b7424 */ /* 0x000fe200078e00ff */
[----:B------:R-:W-:Y:S01]  /*0060*/  BSSY.RECONVERGENT B0, `(.L_x_34) ;  /* 0x0000266000007945 */ /* 0x000fe20003800200 */
[----:B------:R-:W-:-:S02]  /*0070*/  IMAD.MOV.U32 R6, RZ, RZ, -0x23270784 ;  /* 0xdcd8f87cff067424 */ /* 0x000fc400078e00ff */
[----:B------:R-:W2:Y:S01]  /*0080*/  S2UR UR4, SR_CTAID.X ;  /* 0x00000000000479c3 */ /* 0x000ea20000002500 */
[----:B------:R-:W-:-:S07]  /*0090*/  IMAD.MOV.U32 R4, RZ, RZ, -0x23270784 ;  /* 0xdcd8f87cff047424 */ /* 0x000fce00078e00ff */
[----:B------:R-:W2:Y:S01]  /*00a0*/  LDC R12, c[0x0][0x360] ;  /* 0x0000d800ff0c7b82 */ /* 0x000ea20000000800 */
[----:B-1----:R-:W-:-:S05]  /*00b0*/  LOP3.LUT R0, R0, 0xaad26b49, RZ, 0x3c, !PT ;  /* 0xaad26b4900007812 */ /* 0x002fca00078e3cff */
[----:B------:R-:W-:-:S04]  /*00c0*/  IMAD R0, R0, 0x4182bed5, RZ ;  /* 0x4182bed500007824 */ /* 0x000fc800078e02ff */
[C---:B------:R-:W-:Y:S01]  /*00d0*/  VIADD R5, R0.reuse, 0x583f19 ;  /* 0x00583f1900057836 */ /* 0x040fe20000000000 */
[C---:B------:R-:W-:Y:S01]  /*00e0*/  LOP3.LUT R8, R0.reuse, 0x159a55e5, RZ, 0x3c, !PT ;  /* 0x159a55e500087812 */ /* 0x040fe200078e3cff */
[C---:B------:R-:W-:Y:S02]  /*00f0*/  VIADD R2, R0.reuse, 0xd9f6dc18 ;  /* 0xd9f6dc1800027836 */ /* 0x040fe40000000000 */
[----:B------:R-:W-:Y:S02]  /*0100*/  IMAD.MOV.U32 R7, RZ, RZ, R5 ;  /* 0x000000ffff077224 */ /* 0x000fe400078e0005 */
[----:B------:R-:W-:Y:S02]  /*0110*/  IMAD.MOV.U32 R10, RZ, RZ, R8 ;  /* 0x000000ffff0a7224 */ /* 0x000fe400078e0008 */
[----:B------:R-:W-:Y:S01]  /*0120*/  VIADD R3, R0, 0x75bcd15 ;  /* 0x075bcd1500037836 */ /* 0x000fe20000000000 */
[----:B------:R1:W-:Y:S01]  /*0130*/  STL.64 [R1+0x10], R6 ;  /* 0x0000100601007387 */ /* 0x0003e20000100a00 */
[----:B--2---:R-:W-:-:S02]  /*0140*/  IMAD R0, R12, UR4, R9 ;  /* 0x000000040c007c24 */ /* 0x004fc4000f8e0209 */
[----:B------:R-:W-:Y:S01]  /*0150*/  IMAD.MOV.U32 R9, RZ, RZ, -0x75bd8fc ;  /* 0xf8a42704ff097424 */ /* 0x000fe200078e00ff */
[----:B------:R1:W-:Y:S02]  /*0160*/  STL.64 [R1+0x8], R10 ;  /* 0x0000080a01007387 */ /* 0x0003e40000100a00 */
[----:B------:R-:W-:Y:S02]  /*0170*/  ISETP.NE.AND P0, PT, R0, RZ, PT ;  /* 0x000000ff0000720c */ /* 0x000fe40003f05270 */
[----:B------:R1:W-:Y:S11]  /*0180*/  STL.64 [R1], R2 ;  /* 0x0000000201007387 */ /* 0x0003f60000100a00 */
[----:B0-----:R-:W-:Y:S05]  /*0190*/  @!P0 BRA `(.L_x_35) ;  /* 0x0000002400488947 */ /* 0x001fea0003800000 */
[--C-:B------:R-:W-:Y:S01]  /*01a0*/  SHF.R.S32.HI R15, RZ, 0x1f, R0.reuse ;  /* 0x0000001fff0f7819 */ /* 0x100fe20000011400 */
[----:B------:R-:W-:Y:S02]  /*01b0*/  IMAD.MOV.U32 R14, RZ, RZ, R0 ;  /* 0x000000ffff0e7224 */ /* 0x000fe400078e0000 */
[----:B------:R-:W-:Y:S02]  /*01c0*/  IMAD.MOV.U32 R13, RZ, RZ, RZ ;  /* 0x000000ffff0d7224 */ /* 0x000fe400078e00ff */
[----:B------:R-:W-:Y:S02]  /*01d0*/  IMAD.MOV.U32 R9, RZ, RZ, -0x75bd8fc ;  /* 0xf8a42704ff097424 */ /* 0x000fe400078e00ff */
[----:B------:R-:W-:-:S07]  /*01e0*/  IMAD.MOV.U32 R4, RZ, RZ, -0x23270784 ;  /* 0xdcd8f87cff047424 */ /* 0x000fce00078e00ff */
.L_x_44:
[----:B------:R-:W-:Y:S01]  /*01f0*/  LOP3.LUT R21, R14, 0x3, RZ, 0xc0, !PT ;  /* 0x000000030e157812 */ /* 0x000fe200078ec0ff */
[----:B------:R-:W-:Y:S03]  /*0200*/  BSSY.RECONVERGENT B1, `(.L_x_36) ;  /* 0x0000245000017945 */ /* 0x000fe60003800200 */
[----:B------:R-:W-:-:S04]  /*0210*/  ISETP.NE.U32.AND P0, PT, R21, RZ, PT ;  /* 0x000000ff1500720c */ /* 0x000fc80003f05070 */
[----:B------:R-:W-:-:S13]  /*0220*/  ISETP.NE.AND.EX P0, PT, RZ, RZ, PT, P0 ;  /* 0x000000ffff00720c */ /* 0x000fda0003f05300 */
[----:B0-23--:R-:W-:Y:S05]  /*0230*/  @!P0 BRA `(.L_x_37) ;  /* 0x0000002400048947 */ /* 0x00dfea0003800000 */
[----:B-1----:R-:W0:Y:S01]  /*0240*/  LDC.64 R6, c[0x4][RZ] ;  /* 0x01000000ff067b82 */ /* 0x002e220000000a00 */
[----:B------:R-:W-:Y:S01]  /*0250*/  IMAD.MOV.U32 R16, RZ, RZ, RZ ;  /* 0x000000ffff107224 */ /* 0x000fe200078e00ff */
[----:B------:R-:W-:Y:S02]  /*0260*/  CS2R R4, SRZ ;  /* 0x0000000000047805 */ /* 0x000fe4000001ff00 */
[----:B------:R-:W-:Y:S01]  /*0270*/  CS2R R8, SRZ ;  /* 0x0000000000087805 */ /* 0x000fe2000001ff00 */
[----:B------:R-:W-:Y:S02]  /*0280*/  IMAD.MOV.U32 R3, RZ, RZ, RZ ;  /* 0x000000ffff037224 */ /* 0x000fe400078e00ff */
[----:B0-----:R-:W-:-:S07]  /*0290*/  IMAD.WIDE.U32 R6, R13, 0xc80, R6 ;  /* 0x00000c800d067825 */ /* 0x001fce00078e0006 */
.L_x_39:
[----:B------:R-:W-:-:S06]  /*02a0*/  IMAD R17, R16, 0x4, R1 ;  /* 0x0000000410117824 */ /* 0x000fcc00078e0201 */
[----:B------:R-:W5:Y:S01]  /*02b0*/  LDL R17, [R17+0x4] ;  /* 0x0000040011117983 */ /* 0x000f620000100800 */
[----:B------:R-:W-:Y:S01]  /*02c0*/  IMAD.SHL.U32 R18, R16, 0x20, RZ ;  /* 0x0000002010127824 */ /* 0x000fe200078e00ff */
[----:B------:R-:W-:-:S06]  /*02d0*/  UMOV UR4, URZ ;  /* 0x000000ff00047c82 */ /* 0x000fcc0008000000 */
.L_x_38:
[----:B-----5:R-:W-:Y:S01]  /*02e0*/  SHF.R.U32.HI R24, RZ, UR4, R17 ;  /* 0x00000004ff187c19 */ /* 0x020fe20008011611 */
[----:B------:R-:W-:-:S03]  /*02f0*/  VIADD R10, R18, UR4 ;  /* 0x00000004120a7c36 */ /* 0x000fc60008000000 */
[----:B------:R-:W-:-:S04]  /*0300*/  LOP3.LUT R11, R24, 0x1, RZ, 0xc0, !PT ;  /* 0x00000001180b7812 */ /* 0x000fc800078ec0ff */
[----:B------:R-:W-:Y:S01]  /*0310*/  ISETP.NE.U32.AND P0, PT, R11, 0x1, PT ;  /* 0x000000010b00780c */ /* 0x000fe20003f05070 */
[----:B------:R-:W-:-:S03]  /*0320*/  IMAD R11, R10, 0x5, RZ ;  /* 0x000000050a0b7824 */ /* 0x000fc600078e02ff */
[----:B------:R-:W-:Y:S01]  /*0330*/  R2P PR, R24, 0x7e ;  /* 0x0000007e18007804 */ /* 0x000fe20000000000 */
[----:B------:R-:W-:-:S08]  /*0340*/  IMAD.WIDE.U32 R10, R11, 0x4, R6 ;  /* 0x000000040b0a7825 */ /* 0x000fd000078e0006 */
[----:B------:R-:W2:Y:S04]  /*0350*/  @!P0 LDG.E R22, desc[UR6][R10.64+0x10] ;  /* 0x000010060a168981 */ /* 0x000ea8000c1e1900 */
[----:B------:R-:W3:Y:S04]  /*0360*/  @P1 LDG.E R26, desc[UR6][R10.64+0x24] ;  /* 0x000024060a1a1981 */ /* 0x000ee8000c1e1900 */
[----:B------:R-:W4:Y:S04]  /*0370*/  @P2 LDG.E R28, desc[UR6][R10.64+0x38] ;  /* 0x000038060a1c2981 */ /* 0x000f28000c1e1900 */
[----:B------:R-:W4:Y:S04]  /*0380*/  @!P0 LDG.E R20, desc[UR6][R10.64] ;  /* 0x000000060a148981 */ /* 0x000f28000c1e1900 */
[----:B------:R-:W4:Y:S04]  /*0390*/  @P3 LDG.E R19, desc[UR6][R10.64+0x4c] ;  /* 0x00004c060a133981 */ /* 0x000f28000c1e1900 */
[----:B------:R-:W4:Y:S04]  /*03a0*/  @!P0 LDG.E R23, desc[UR6][R10.64+0xc] ;  /* 0x00000c060a178981 */ /* 0x000f28000c1e1900 */
[----:B------:R-:W4:Y:S01]  /*03b0*/  @P4 LDG.E R25, desc[UR6][R10.64+0x54] ;  /* 0x000054060a194981 */ /* 0x000f22000c1e1900 */
[----:B--2---:R-:W-:-:S03]  /*03c0*/  @!P0 LOP3.LUT R5, R5, R22, RZ, 0x3c, !PT ;  /* 0x0000001605058212 */ /* 0x004fc600078e3cff */
[----:B------:R-:W2:Y:S01]  /*03d0*/  @P4 LDG.E R22, desc[UR6][R10.64+0x60] ;  /* 0x000060060a164981 */ /* 0x000ea2000c1e1900 */
[----:B---3--:R-:W-:-:S03]  /*03e0*/  @P1 LOP3.LUT R5, R5, R26, RZ, 0x3c, !PT ;  /* 0x0000001a05051212 */ /* 0x008fc600078e3cff */
[----:B------:R-:W3:Y:S01]  /*03f0*/  @P5 LDG.E R26, desc[UR6][R10.64+0x74] ;  /* 0x000074060a1a5981 */ /* 0x000ee2000c1e1900 */
[----:B----4-:R-:W-:Y:S02]  /*0400*/  @P2 LOP3.LUT R5, R5, R28, RZ, 0x3c, !PT ;  /* 0x0000001c05052212 */ /* 0x010fe400078e3cff */
[----:B------:R-:W-:Y:S02]  /*0410*/  @!P0 LOP3.LUT R3, R3, R20, RZ, 0x3c, !PT ;  /* 0x0000001403038212 */ /* 0x000fe400078e3cff */
[----:B------:R-:W4:Y:S01]  /*0420*/  @!P0 LDG.E R20, desc[UR6][R10.64+0x8] ;  /* 0x000008060a148981 */ /* 0x000f22000c1e1900 */
[----:B------:R-:W-:-:S03]  /*0430*/  @P3 LOP3.LUT R5, R5, R19, RZ, 0x3c, !PT ;  /* 0x0000001305053212 */ /* 0x000fc600078e3cff */
[----:B------:R-:W3:Y:S01]  /*0440*/  @!P0 LDG.E R19, desc[UR6][R10.64+0x4] ;  /* 0x000004060a138981 */ /* 0x000ee2000c1e1900 */
[----:B------:R-:W-:-:S03]  /*0450*/  @!P0 LOP3.LUT R4, R4, R23, RZ, 0x3c, !PT ;  /* 0x0000001704048212 */ /* 0x000fc600078e3cff */
[----:B------:R-:W3:Y:S01]  /*0460*/  @P1 LDG.E R23, desc[UR6][R10.64+0x20] ;  /* 0x000020060a171981 */ /* 0x000ee2000c1e1900 */
[----:B--2---:R-:W-:-:S03]  /*0470*/  @P4 LOP3.LUT R5, R5, R22, RZ, 0x3c, !PT ;  /* 0x0000001605054212 */ /* 0x004fc600078e3cff */
[----:B------:R-:W2:Y:S01]  /*0480*/  @P1 LDG.E R22, desc[UR6][R10.64+0x1c] ;  /* 0x00001c060a161981 */ /* 0x000ea2000c1e1900 */
[----:B----4-:R-:W-:-:S03]  /*0490*/  @!P0 LOP3.LUT R9, R9, R20, RZ, 0x3c, !PT ;  /* 0x0000001409098212 */ /* 0x010fc600078e3cff */
[----:B------:R-:W4:Y:S01]  /*04a0*/  @P1 LDG.E R20, desc[UR6][R10.64+0x14] ;  /* 0x000014060a141981 */ /* 0x000f22000c1e1900 */
[----:B---3--:R-:W-:-:S03]  /*04b0*/  @!P0 LOP3.LUT R8, R8, R19, RZ, 0x3c, !PT ;  /* 0x0000001308088212 */ /* 0x008fc600078e3cff */
[----:B------:R-:W3:Y:S01]  /*04c0*/  @P1 LDG.E R19, desc[UR6][R10.64+0x18] ;  /* 0x000018060a131981 */ /* 0x000ee2000c1e1900 */
[----:B------:R-:W-:-:S03]  /*04d0*/  @P5 LOP3.LUT R5, R5, R26, RZ, 0x3c, !PT ;  /* 0x0000001a05055212 */ /* 0x000fc600078e3cff */
[----:B------:R-:W3:Y:S01]  /*04e0*/  @P6 LDG.E R26, desc[UR6][R10.64+0x88] ;  /* 0x000088060a1a6981 */ /* 0x000ee2000c1e1900 */
[----:B------:R-:W-:-:S03]  /*04f0*/  @P1 LOP3.LUT R4, R4, R23, RZ, 0x3c, !PT ;  /* 0x0000001704041212 */ /* 0x000fc600078e3cff */
[----:B------:R-:W3:Y:S01]  /*0500*/  @P2 LDG.E R23, desc[UR6][R10.64+0x34] ;  /* 0x000034060a172981 */ /* 0x000ee2000c1e1900 */
[----:B--2---:R-:W-:-:S03]  /*0510*/  @P1 LOP3.LUT R9, R9, R22, RZ, 0x3c, !PT ;  /* 0x0000001609091212 */ /* 0x004fc600078e3cff */
[----:B------:R-:W2:Y:S01]  /*0520*/  @P2 LDG.E R22, desc[UR6][R10.64+0x30] ;  /* 0x000030060a162981 */ /* 0x000ea2000c1e1900 */
[----:B----4-:R-:W-:-:S03]  /*0530*/  @P1 LOP3.LUT R3, R3, R20, RZ, 0x3c, !PT ;  /* 0x0000001403031212 */ /* 0x010fc600078e3cff */
[----:B------:R-:W4:Y:S01]  /*0540*/  @P2 LDG.E R20, desc[UR6][R10.64+0x28] ;  /* 0x000028060a142981 */ /* 0x000f22000c1e1900 */
[----:B---3--:R-:W-:-:S03]  /*0550*/  @P1 LOP3.LUT R8, R8, R19, RZ, 0x3c, !PT ;  /* 0x0000001308081212 */ /* 0x008fc600078e3cff */
        /* <DEDUP_REMOVED lines=21> */
[----:B------:R-:W-:Y:S02]  /*06b0*/  @P4 LOP3.LUT R8, R8, R25, RZ, 0x3c, !PT ;  /* 0x0000001908084212 */ /* 0x000fe400078e3cff */
[----:B------:R-:W-:Y:S01]  /*06c0*/  LOP3.LUT P0, RZ, R24, 0x80, RZ, 0xc0, !PT ;  /* 0x0000008018ff7812 */ /* 0x000fe2000780c0ff */
        /* <DEDUP_REMOVED lines=20> */
[----:B------:R-:W-:Y:S02]  /*0810*/  @P0 LOP3.LUT R5, R5, R26, RZ, 0x3c, !PT ;  /* 0x0000001a05050212 */ /* 0x000fe400078e3cff */
[----:B------:R-:W-:Y:S02]  /*0820*/  @P0 LOP3.LUT R4, R4, R23, RZ, 0x3c, !PT ;  /* 0x0000001704040212 */ /* 0x000fe400078e3cff */
[----:B--2---:R-:W-:Y:S02]  /*0830*/  @P0 LOP3.LUT R9, R9, R22, RZ, 0x3c, !PT ;  /* 0x0000001609090212 */ /* 0x004fe400078e3cff */
[----:B----4-:R-:W-:Y:S02]  /*0840*/  @P0 LOP3.LUT R3, R3, R20, RZ, 0x3c, !PT ;  /* 0x0000001403030212 */ /* 0x010fe400078e3cff */
[----:B---3--:R-:W-:-:S02]  /*0850*/  @P0 LOP3.LUT R8, R8, R19, RZ, 0x3c, !PT ;  /* 0x0000001308080212 */ /* 0x008fc400078e3cff */
[----:B------:R-:W-:-:S13]  /*0860*/  R2P PR, R24.B1, 0x7f ;  /* 0x0000007f18007804 */ /* 0x000fda0000001000 */
[----:B------:R-:W2:Y:S04]  /*0870*/  @P0 LDG.E R20, desc[UR6][R10.64+0xa0] ;  /* 0x0000a0060a140981 */ /* 0x000ea8000c1e1900 */
[----:B------:R-:W3:Y:S04]  /*0880*/  @P0 LDG.E R22, desc[UR6][R10.64+0xa8] ;  /* 0x0000a8060a160981 */ /* 0x000ee8000c1e1900 */
[----:B------:R-:W4:Y:S04]  /*0890*/  @P0 LDG.E R19, desc[UR6][R10.64+0xa4] ;  /* 0x0000a4060a130981 */ /* 0x000f28000c1e1900 */
[----:B------:R-:W4:Y:S04]  /*08a0*/  @P0 LDG.E R23, desc[UR6][R10.64+0xac] ;  /* 0x0000ac060a170981 */ /* 0x000f28000c1e1900 */
[----:B------:R-:W4:Y:S04]  /*08b0*/  @P1 LDG.E R26, desc[UR6][R10.64+0xbc] ;  /* 0x0000bc060a1a1981 */ /* 0x000f28000c1e1900 */
[----:B------:R-:W4:Y:S01]  /*08c0*/  @P1 LDG.E R25, desc[UR6][R10.64+0xb8] ;  /* 0x0000b8060a191981 */ /* 0x000f22000c1e1900 */
[----:B--2---:R-:W-:-:S03]  /*08d0*/  @P0 LOP3.LUT R3, R3, R20, RZ, 0x3c, !PT ;  /* 0x0000001403030212 */ /* 0x004fc600078e3cff */
[----:B------:R-:W2:Y:S01]  /*08e0*/  @P0 LDG.E R20, desc[UR6][R10.64+0xb0] ;  /* 0x0000b0060a140981 */ /* 0x000ea2000c1e1900 */
[----:B---3--:R-:W-:-:S03]  /*08f0*/  @P0 LOP3.LUT R9, R9, R22, RZ, 0x3c, !PT ;  /* 0x0000001609090212 */ /* 0x008fc600078e3cff */
[----:B------:R-:W3:Y:S01]  /*0900*/  @P1 LDG.E R22, desc[UR6][R10.64+0xb4] ;  /* 0x0000b4060a161981 */ /* 0x000ee2000c1e1900 */
[----:B----4-:R-:W-:-:S03]  /*0910*/  @P0 LOP3.LUT R8, R8, R19, RZ, 0x3c, !PT ;  /* 0x0000001308080212 */ /* 0x010fc600078e3cff */
[----:B------:R-:W4:Y:S01]  /*0920*/  @P1 LDG.E R19, desc[UR6][R10.64+0xc0] ;  /* 0x0000c0060a131981 */ /* 0x000f22000c1e1900 */
[----:B------:R-:W-:-:S03]  /*0930*/  @P0 LOP3.LUT R4, R4, R23, RZ, 0x3c, !PT ;  /* 0x0000001704040212 */ /* 0x000fc600078e3cff */
[----:B------:R-:W4:Y:S01]  /*0940*/  @P2 LDG.E R23, desc[UR6][R10.64+0xcc] ;  /* 0x0000cc060a172981 */ /* 0x000f22000c1e1900 */
[----:B------:R-:W-:-:S03]  /*0950*/  @P1 LOP3.LUT R9, R9, R26, RZ, 0x3c, !PT ;  /* 0x0000001a09091212 */ /* 0x000fc600078e3cff */
[----:B------:R-:W4:Y:S01]  /*0960*/  @P2 LDG.E R26, desc[UR6][R10.64+0xd0] ;  /* 0x0000d0060a1a2981 */ /* 0x000f22000c1e1900 */
[----:B--2---:R-:W-:Y:S02]  /*0970*/  @P0 LOP3.LUT R5, R5, R20, RZ, 0x3c, !PT ;  /* 0x0000001405050212 */ /* 0x004fe400078e3cff */
[----:B------:R-:W-:Y:S01]  /*0980*/  LOP3.LUT P0, RZ, R24, 0x8000, RZ, 0xc0, !PT ;  /* 0x0000800018ff7812 */ /* 0x000fe2000780c0ff */
[----:B------:R-:W2:Y:S01]  /*0990*/  @P2 LDG.E R20, desc[UR6][R10.64+0xd8] ;  /* 0x0000d8060a142981 */ /* 0x000ea2000c1e1900 */
[----:B---3--:R-:W-:-:S03]  /*09a0*/  @P1 LOP3.LUT R3, R3, R22, RZ, 0x3c, !PT ;  /* 0x0000001603031212 */ /* 0x008fc600078e3cff */
[----:B------:R-:W3:Y:S04]  /*09b0*/  @P1 LDG.E R22, desc[UR6][R10.64+0xc4] ;  /* 0x0000c4060a161981 */ /* 0x000ee8000c1e1900 */
[----:B------:R-:W2:Y:S01]  /*09c0*/  @P2 LDG.E R24, desc[UR6][R10.64+0xc8] ;  /* 0x0000c8060a182981 */ /* 0x000ea2000c1e1900 */
[----:B------:R-:W-:Y:S02]  /*09d0*/  @P1 LOP3.LUT R8, R8, R25, RZ, 0x3c, !PT ;  /* 0x0000001908081212 */ /* 0x000fe400078e3cff */
[----:B----4-:R-:W-:Y:S01]  /*09e0*/  @P1 LOP3.LUT R4, R4, R19, RZ, 0x3c, !PT ;  /* 0x0000001304041212 */ /* 0x010fe200078e3cff */
[----:B------:R-:W4:Y:S01]  /*09f0*/  @P2 LDG.E R25, desc[UR6][R10.64+0xd4] ;  /* 0x0000d4060a192981 */ /* 0x000f22000c1e1900 */
[----:B------:R-:W-:-:S03]  /*0a00*/  @P2 LOP3.LUT R8, R8, R23, RZ, 0x3c, !PT ;  /* 0x0000001708082212 */ /* 0x000fc600078e3cff */
[----:B------:R-:W4:Y:S01]  /*0a10*/  @P3 LDG.E R19, desc[UR6][R10.64+0xe0] ;  /* 0x0000e0060a133981 */ /* 0x000f22000c1e1900 */
[----:B------:R-:W-:-:S03]  /*0a20*/  @P2 LOP3.LUT R9, R9, R26, RZ, 0x3c, !PT ;  /* 0x0000001a09092212 */ /* 0x000fc600078e3cff */
[----:B------:R-:W4:Y:S04]  /*0a30*/  @P3 LDG.E R23, desc[UR6][R10.64+0xe8] ;  /* 0x0000e8060a173981 */ /* 0x000f28000c1e1900 */
[----:B------:R-:W4:Y:S01]  /*0a40*/  @P3 LDG.E R26, desc[UR6][R10.64+0xec] ;  /* 0x0000ec060a1a3981 */ /* 0x000f22000c1e1900 */
[----:B---3--:R-:W-:-:S03]  /*0a50*/  @P1 LOP3.LUT R5, R5, R22, RZ, 0x3c, !PT ;  /* 0x0000001605051212 */ /* 0x008fc600078e3cff */
[----:B------:R-:W3:Y:S01]  /*0a60*/  @P3 LDG.E R22, desc[UR6][R10.64+0xdc] ;  /* 0x0000dc060a163981 */ /* 0x000ee2000c1e1900 */
[----:B--2---:R-:W-:-:S03]  /*0a70*/  @P2 LOP3.LUT R3, R3, R24, RZ, 0x3c, !PT ;  /* 0x0000001803032212 */ /* 0x004fc600078e3cff */
[----:B------:R-:W2:Y:S01]  /*0a80*/  @P3 LDG.E R24, desc[UR6][R10.64+0xe4] ;  /* 0x0000e4060a183981 */ /* 0x000ea2000c1e1900 */
[----:B------:R-:W-:Y:S02]  /*0a90*/  @P2 LOP3.LUT R5, R5, R20, RZ, 0x3c, !PT ;  /* 0x0000001405052212 */ /* 0x000fe400078e3cff */
[----:B----4-:R-:W-:Y:S01]  /*0aa0*/  @P2 LOP3.LUT R4, R4, R25, RZ, 0x3c, !PT ;  /* 0x0000001904042212 */ /* 0x010fe200078e3cff */
[----:B------:R-:W4:Y:S01]  /*0ab0*/  @P4 LDG.E R20, desc[UR6][R10.64+0xf0] ;  /* 0x0000f0060a144981 */ /* 0x000f22000c1e1900 */
[----:B------:R-:W-:-:S03]  /*0ac0*/  @P3 LOP3.LUT R8, R8, R19, RZ, 0x3c, !PT ;  /* 0x0000001308083212 */ /* 0x000fc600078e3cff */
        /* <DEDUP_REMOVED lines=10> */
[----:B----4-:R-:W-:-:S03]  /*0b70*/  @P4 LOP3.LUT R3, R3, R20, RZ, 0x3c, !PT ;  /* 0x0000001403034212 */ /* 0x010fc600078e3cff */
[----:B------:R-:W4:Y:S01]  /*0b80*/  @P5 LDG.E R20, desc[UR6][R10.64+0x10c] ;  /* 0x00010c060a145981 */ /* 0x000f22000c1e1900 */
[----:B------:R-:W-:-:S03]  /*0b90*/  @P4 LOP3.LUT R8, R8, R19, RZ, 0x3c, !PT ;  /* 0x0000001308084212 */ /* 0x000fc600078e3cff */
[----:B------:R-:W4:Y:S01]  /*0ba0*/  @P5 LDG.E R19, desc[UR6][R10.64+0x110] ;  /* 0x000110060a135981 */ /* 0x000f22000c1e1900 */
[----:B------:R-:W-:-:S03]  /*0bb0*/  @P4 LOP3.LUT R4, R4, R23, RZ, 0x3c, !PT ;  /* 0x0000001704044212 */ /* 0x000fc600078e3cff */
[----:B------:R-:W4:Y:S01]  /*0bc0*/  @P6 LDG.E R23, desc[UR6][R10.64+0x11c] ;  /* 0x00011c060a176981 */ /* 0x000f22000c1e1900 */
[----:B------:R-:W-:-:S03]  /*0bd0*/  @P5 LOP3.LUT R3, R3, R26, RZ, 0x3c, !PT ;  /* 0x0000001a03035212 */ /* 0x000fc600078e3cff */
        /* <DEDUP_REMOVED lines=9> */
[----:B------:R-:W4:Y:S04]  /*0c70*/  @P6 LDG.E R19, desc[UR6][R10.64+0x124] ;  /* 0x000124060a136981 */ /* 0x000f28000c1e1900 */
[----:B------:R-:W4:Y:S01]  /*0c80*/  @P6 LDG.E R20, desc[UR6][R10.64+0x128] ;  /* 0x000128060a146981 */ /* 0x000f22000c1e1900 */
[----:B------:R-:W-:Y:S02]  /*0c90*/  @P6 LOP3.LUT R8, R8, R23, RZ, 0x3c, !PT ;  /* 0x0000001708086212 */ /* 0x000fe400078e3cff */
[----:B------:R-:W-:Y:S01]  /*0ca0*/  @P6 LOP3.LUT R9, R9, R26, RZ, 0x3c, !PT ;  /* 0x0000001a09096212 */ /* 0x000fe200078e3cff */
[----:B------:R-:W4:Y:S04]  /*0cb0*/  @P0 LDG.E R23, desc[UR6][R10.64+0x130] ;  /* 0x000130060a170981 */ /* 0x000f28000c1e1900 */
[----:B------:R-:W4:Y:S01]  /*0cc0*/  @P0 LDG.E R26, desc[UR6][R10.64+0x13c] ;  /* 0x00013c060a1a0981 */ /* 0x000f22000c1e1900 */
[----:B---3--:R-:W-:-:S03]  /*0cd0*/  @P5 LOP3.LUT R5, R5, R22, RZ, 0x3c, !PT ;  /* 0x0000001605055212 */ /* 0x008fc600078e3cff */
[----:B------:R-:W3:Y:S01]  /*0ce0*/  @P0 LDG.E R22, desc[UR6][R10.64+0x12c] ;  /* 0x00012c060a160981 */ /* 0x000ee2000c1e1900 */
[----:B--2---:R-:W-:-:S03]  /*0cf0*/  @P6 LOP3.LUT R3, R3, R24, RZ, 0x3c, !PT ;  /* 0x0000001803036212 */ /* 0x004fc600078e3cff */
[----:B------:R-:W2:Y:S01]  /*0d00*/  @P0 LDG.E R24, desc[UR6][R10.64+0x134] ;  /* 0x000134060a180981 */ /* 0x000ea2000c1e1900 */
[----:B------:R-:W-:-:S04]  /*0d10*/  UIADD3 UR4, UPT, UPT, UR4, 0x10, URZ ;  /* 0x0000001004047890 */ /* 0x000fc8000fffe0ff */
[----:B------:R-:W-:Y:S01]  /*0d20*/  UISETP.NE.AND UP0, UPT, UR4, 0x20, UPT ;  /* 0x000000200400788c */ /* 0x000fe2000bf05270 */
[----:B----4-:R-:W-:Y:S02]  /*0d30*/  @P6 LOP3.LUT R4, R4, R19, RZ, 0x3c, !PT ;  /* 0x0000001304046212 */ /* 0x010fe400078e3cff */
[----:B------:R-:W-:Y:S02]  /*0d40*/  @P6 LOP3.LUT R5, R5, R20, RZ, 0x3c, !PT ;  /* 0x0000001405056212 */ /* 0x000fe400078e3cff */
[----:B------:R-:W-:Y:S02]  /*0d50*/  @P0 LOP3.LUT R4, R4, R25, RZ, 0x3c, !PT ;  /* 0x0000001904040212 */ /* 0x000fe400078e3cff */
[----:B------:R-:W-:Y:S02]  /*0d60*/  @P0 LOP3.LUT R8, R8, R23, RZ, 0x3c, !PT ;  /* 0x0000001708080212 */ /* 0x000fe400078e3cff */
[----:B------:R-:W-:Y:S02]  /*0d70*/  @P0 LOP3.LUT R5, R5, R26, RZ, 0x3c, !PT ;  /* 0x0000001a05050212 */ /* 0x000fe400078e3cff */
[----:B---3--:R-:W-:-:S02]  /*0d80*/  @P0 LOP3.LUT R3, R3, R22, RZ, 0x3c, !PT ;  /* 0x0000001603030212 */ /* 0x008fc400078e3cff */
[----:B--2---:R-:W-:Y:S01]  /*0d90*/  @P0 LOP3.LUT R9, R9, R24, RZ, 0x3c, !PT ;  /* 0x0000001809090212 */ /* 0x004fe200078e3cff */
[----:B------:R-:W-:Y:S06]  /*0da0*/  BRA.U UP0, `(.L_x_38) ;  /* 0xfffffff5004c7547 */ /* 0x000fec000b83ffff */
[----:B------:R-:W-:-:S05]  /*0db0*/  VIADD R16, R16, 0x1 ;  /* 0x0000000110107836 */ /* 0x000fca0000000000 */
[----:B------:R-:W-:-:S13]  /*0dc0*/  ISETP.NE.AND P0, PT, R16, 0x5, PT ;  /* 0x000000051000780c */ /* 0x000fda0003f05270 */
[----:B------:R-:W-:Y:S05]  /*0dd0*/  @P0 BRA `(.L_x_39) ;  /* 0xfffffff400300947 */ /* 0x000fea000383ffff */
[----:B------:R0:W-:Y:S01]  /*0de0*/  STL [R1+0x4], R3 ;  /* 0x0000040301007387 */ /* 0x0001e20000100800 */
[----:B------:R-:W-:-:S03]  /*0df0*/  ISETP.NE.U32.AND P0, PT, R21, 0x1, PT ;  /* 0x000000011500780c */ /* 0x000fc60003f05070 */
[----:B------:R0:W-:Y:S01]  /*0e00*/  STL.64 [R1+0x8], R8 ;  /* 0x0000080801007387 */ /* 0x0001e20000100a00 */
[----:B------:R-:W-:-:S03]  /*0e10*/  ISETP.NE.AND.EX P0, PT, RZ, RZ, PT, P0 ;  /* 0x000000ffff00720c */ /* 0x000fc60003f05300 */
[----:B------:R0:W-:Y:S10]  /*0e20*/  STL.64 [R1+0x10], R4 ;  /* 0x0000100401007387 */ /* 0x0001f40000100a00 */
[----:B------:R-:W-:Y:S05]  /*0e30*/  @!P0 BRA `(.L_x_37) ;  /* 0x0000001800048947 */ /* 0x000fea0003800000 */
[----:B------:R-:W-:Y:S01]  /*0e40*/  UMOV UR4, URZ ;  /* 0x000000ff00047c82 */ /* 0x000fe20008000000 */
[----:B------:R-:W-:Y:S01]  /*0e50*/  UMOV UR5, URZ ;  /* 0x000000ff00057c82 */ /* 0x000fe20008000000 */
[----:B------:R-:W-:Y:S02]  /*0e60*/  IMAD.MOV.U32 R16, RZ, RZ, RZ ;  /* 0x000000ffff107224 */ /* 0x000fe400078e00ff */
[----:B0-----:R-:W-:Y:S02]  /*0e70*/  IMAD.MOV.U32 R3, RZ, RZ, RZ ;  /* 0x000000ffff037224 */ /* 0x001fe400078e00ff */
[----:B------:R-:W-:Y:S02]  /*0e80*/  IMAD.U32 R5, RZ, RZ, UR4 ;  /* 0x00000004ff057e24 */ /* 0x000fe4000f8e00ff */
[----:B------:R-:W-:Y:S02]  /*0e90*/  IMAD.U32 R4, RZ, RZ, UR5 ;  /* 0x00000005ff047e24 */ /* 0x000fe4000f8e00ff */
[----:B------:R-:W-:-:S02]  /*0ea0*/  IMAD.U32 R9, RZ, RZ, UR4 ;  /* 0x00000004ff097e24 */ /* 0x000fc4000f8e00ff */
[----:B------:R-:W-:-:S07]  /*0eb0*/  IMAD.U32 R8, RZ, RZ, UR5 ;  /* 0x00000005ff087e24 */ /* 0x000fce000f8e00ff */
.L_x_41:
[----:B------:R-:W-:-:S06]  /*0ec0*/  IMAD R17, R16, 0x4, R1 ;  /* 0x0000000410117824 */ /* 0x000fcc00078e0201 */
[----:B------:R-:W5:Y:S01]  /*0ed0*/  LDL R17, [R17+0x4] ;  /* 0x0000040011117983 */ /* 0x000f620000100800 */
[----:B------:R-:W-:Y:S01]  /*0ee0*/  IMAD.SHL.U32 R18, R16, 0x20, RZ ;  /* 0x0000002010127824 */ /* 0x000fe200078e00ff */
[----:B------:R-:W-:-:S06]  /*0ef0*/  UMOV UR4, URZ ;  /* 0x000000ff00047c82 */ /* 0x000fcc0008000000 */
.L_x_40:
        /* <DEDUP_REMOVED lines=181> */
[----:B------:R-:W-:Y:S05]  /*1a50*/  @P0 BRA `(.L_x_37) ;  /* 0x0000000800fc0947 */ /* 0x000fea0003800000 */
[----:B------:R-:W-:Y:S01]  /*1a60*/  UMOV UR4, URZ ;  /* 0x000000ff00047c82 */ /* 0x000fe20008000000 */
[----:B------:R-:W-:Y:S01]  /*1a70*/  UMOV UR5, URZ ;  /* 0x000000ff00057c82 */ /* 0x000fe20008000000 */
[----:B------:R-:W-:Y:S02]  /*1a80*/  IMAD.MOV.U32 R16, RZ, RZ, RZ ;  /* 0x000000ffff107224 */ /* 0x000fe400078e00ff */
[----:B--2---:R-:W-:Y:S02]  /*1a90*/  IMAD.MOV.U32 R3, RZ, RZ, RZ ;  /* 0x000000ffff037224 */ /* 0x004fe400078e00ff */
[----:B------:R-:W-:Y:S02]  /*1aa0*/  IMAD.U32 R5, RZ, RZ, UR4 ;  /* 0x00000004ff057e24 */ /* 0x000fe4000f8e00ff */
[----:B------:R-:W-:Y:S02]  /*1ab0*/  IMAD.U32 R4, RZ, RZ, UR5 ;  /* 0x00000005ff047e24 */ /* 0x000fe4000f8e00ff */
[----:B------:R-:W-:-:S02]  /*1ac0*/  IMAD.U32 R9, RZ, RZ, UR4 ;  /* 0x00000004ff097e24 */ /* 0x000fc4000f8e00ff */
[----:B------:R-:W-:-:S07]  /*1ad0*/  IMAD.U32 R8, RZ, RZ, UR5 ;  /* 0x00000005ff087e24 */ /* 0x000fce000f8e00ff */
.L_x_43:
[----:B------:R-:W-:-:S06]  /*1ae0*/  IMAD R17, R16, 0x4, R1 ;  /* 0x0000000410117824 */ /* 0x000fcc00078e0201 */
[----:B------:R-:W5:Y:S01]  /*1af0*/  LDL R17, [R17+0x4] ;  /* 0x0000040011117983 */ /* 0x000f620000100800 */
[----:B------:R-:W-:Y:S01]  /*1b00*/  IMAD.SHL.U32 R18, R16, 0x20, RZ ;  /* 0x0000002010127824 */ /* 0x000fe200078e00ff */
[----:B------:R-:W-:-:S06]  /*1b10*/  UMOV UR4, URZ ;  /* 0x000000ff00047c82 */ /* 0x000fcc0008000000 */
.L_x_42:
        /* <DEDUP_REMOVED lines=10> */
[----:B------:R-:W4:Y:S04]  /*1bc0*/  @P3 LDG.E R26, desc[UR6][R10.64+0x4c] ;  /* 0x00004c060a1a3981 */ /* 0x000f28000c1e1900 */
[----:B------:R-:W4:Y:S04]  /*1bd0*/  @!P0 LDG.E R19, desc[UR6][R10.64+0x4] ;  /* 0x000004060a138981 */ /* 0x000f28000c1e1900 */
[----:B------:R-:W4:Y:S04]  /*1be0*/  @!P0 LDG.E R21, desc[UR6][R10.64+0xc] ;  /* 0x00000c060a158981 */ /* 0x000f28000c1e1900 */
[----:B------:R-:W4:Y:S01]  /*1bf0*/  @P3 LDG.E R25, desc[UR6][R10.64+0x40] ;  /* 0x000040060a193981 */ /* 0x000f22000c1e1900 */
[----:B--2---:R-:W-:-:S03]  /*1c00*/  @!P0 LOP3.LUT R5, R5, R20, RZ, 0x3c, !PT ;  /* 0x0000001405058212 */ /* 0x004fc600078e3cff */
[----:B------:R-:W2:Y:S01]  /*1c10*/  @!P0 LDG.E R20, desc[UR6][R10.64] ;  /* 0x000000060a148981 */ /* 0x000ea2000c1e1900 */
[----:B---3--:R-:W-:-:S03]  /*1c20*/  @P1 LOP3.LUT R5, R5, R22, RZ, 0x3c, !PT ;  /* 0x0000001605051212 */ /* 0x008fc600078e3cff */
[----:B------:R-:W3:Y:S01]  /*1c30*/  @!P0 LDG.E R22, desc[UR6][R10.64+0x8] ;  /* 0x000008060a168981 */ /* 0x000ee2000c1e1900 */
[----:B----4-:R-:W-:-:S03]  /*1c40*/  @P2 LOP3.LUT R5, R5, R24, RZ, 0x3c, !PT ;  /* 0x0000001805052212 */ /* 0x010fc600078e3cff */
[----:B------:R-:W4:Y:S01]  /*1c50*/  @P4 LDG.E R24, desc[UR6][R10.64+0x60] ;  /* 0x000060060a184981 */ /* 0x000f22000c1e1900 */
[----:B------:R-:W-:-:S03]  /*1c60*/  @P3 LOP3.LUT R5, R5, R26, RZ, 0x3c, !PT ;  /* 0x0000001a05053212 */ /* 0x000fc600078e3cff */
[----:B------:R-:W4:Y:S01]  /*1c70*/  @P5 LDG.E R26, desc[UR6][R10.64+0x74] ;  /* 0x000074060a1a5981 */ /* 0x000f22000c1e1900 */
[----:B------:R-:W-:-:S03]  /*1c80*/  @!P0 LOP3.LUT R8, R8, R19, RZ, 0x3c, !PT ;  /* 0x0000001308088212 */ /* 0x000fc600078e3cff */
[----:B------:R-:W4:Y:S01]  /*1c90*/  @P1 LDG.E R19, desc[UR6][R10.64+0x18] ;  /* 0x000018060a131981 */ /* 0x000f22000c1e1900 */
[----:B------:R-:W-:-:S03]  /*1ca0*/  @!P0 LOP3.LUT R4, R4, R21, RZ, 0x3c, !PT ;  /* 0x0000001504048212 */ /* 0x000fc600078e3cff */
[----:B------:R-:W4:Y:S01]  /*1cb0*/  @P1 LDG.E R21, desc[UR6][R10.64+0x20] ;  /* 0x000020060a151981 */ /* 0x000f22000c1e1900 */
[----:B--2---:R-:W-:-:S03]  /*1cc0*/  @!P0 LOP3.LUT R3, R3, R20, RZ, 0x3c, !PT ;  /* 0x0000001403038212 */ /* 0x004fc600078e3cff */
[----:B------:R-:W2:Y:S01]  /*1cd0*/  @P1 LDG.E R20, desc[UR6][R10.64+0x14] ;  /* 0x000014060a141981 */ /* 0x000ea2000c1e1900 */
[----:B---3--:R-:W-:-:S03]  /*1ce0*/  @!P0 LOP3.LUT R9, R9, R22, RZ, 0x3c, !PT ;  /* 0x0000001609098212 */ /* 0x008fc600078e3cff */
[----:B------:R-:W3:Y:S01]  /*1cf0*/  @P1 LDG.E R22, desc[UR6][R10.64+0x1c] ;  /* 0x00001c060a161981 */ /* 0x000ee2000c1e1900 */
[----:B----4-:R-:W-:-:S03]  /*1d00*/  @P4 LOP3.LUT R5, R5, R24, RZ, 0x3c, !PT ;  /* 0x0000001805054212 */ /* 0x010fc600078e3cff */
[----:B------:R-:W4:Y:S01]  /*1d10*/  @P2 LDG.E R24, desc[UR6][R10.64+0x28] ;  /* 0x000028060a182981 */ /* 0x000f22000c1e1900 */
[----:B------:R-:W-:-:S03]  /*1d20*/  @P1 LOP3.LUT R8, R8, R19, RZ, 0x3c, !PT ;  /* 0x0000001308081212 */ /* 0x000fc600078e3cff */
[----:B------:R-:W4:Y:S01]  /*1d30*/  @P2 LDG.E R19, desc[UR6][R10.64+0x2c] ;  /* 0x00002c060a132981 */ /* 0x000f22000c1e1900 */
[----:B------:R-:W-:-:S03]  /*1d40*/  @P1 LOP3.LUT R4, R4, R21, RZ, 0x3c, !PT ;  /* 0x0000001504041212 */ /* 0x000fc600078e3cff */
        /* <DEDUP_REMOVED lines=9> */
[----:B------:R-:W-:Y:S02]  /*1de0*/  @P2 LOP3.LUT R4, R4, R21, RZ, 0x3c, !PT ;  /* 0x0000001504042212 */ /* 0x000fe400078e3cff */
[----:B------:R-:W-:Y:S01]  /*1df0*/  @P3 LOP3.LUT R8, R8, R25, RZ, 0x3c, !PT ;  /* 0x0000001908083212 */ /* 0x000fe200078e3cff */
        /* <DEDUP_REMOVED lines=20> */
[----:B------:R-:W-:Y:S02]  /*1f40*/  LOP3.LUT P0, RZ, R23, 0x80, RZ, 0xc0, !PT ;  /* 0x0000008017ff7812 */ /* 0x000fe4000780c0ff */
[----:B------:R-:W-:Y:S02]  /*1f50*/  @P5 LOP3.LUT R5, R5, R26, RZ, 0x3c, !PT ;  /* 0x0000001a05055212 */ /* 0x000fe400078e3cff */
[----:B------:R-:W4:Y:S01]  /*1f60*/  @P6 LDG.E R26, desc[UR6][R10.64+0x88] ;  /* 0x000088060a1a6981 */ /* 0x000f22000c1e1900 */
[----:B------:R-:W-:-:S03]  /*1f70*/  @P5 LOP3.LUT R8, R8, R19, RZ, 0x3c, !PT ;  /* 0x0000001308085212 */ /* 0x000fc600078e3cff */
[----:B------:R-:W4:Y:S01]  /*1f80*/  @P6 LDG.E R19, desc[UR6][R10.64+0x84] ;  /* 0x000084060a136981 */ /* 0x000f22000c1e1900 */
[----:B------:R-:W-:-:S04]  /*1f90*/  @P5 LOP3.LUT R4, R4, R21, RZ, 0x3c, !PT ;  /* 0x0000001504045212 */ /* 0x000fc800078e3cff */
        /* <DEDUP_REMOVED lines=9> */
[----:B------:R-:W-:Y:S02]  /*2030*/  @P6 LOP3.LUT R5, R5, R26, RZ, 0x3c, !PT ;  /* 0x0000001a05056212 */ /* 0x000fe400078e3cff */
[----:B------:R-:W-:Y:S02]  /*2040*/  @P6 LOP3.LUT R4, R4, R19, RZ, 0x3c, !PT ;  /* 0x0000001304046212 */ /* 0x000fe400078e3cff */
[----:B------:R-:W-:Y:S02]  /*2050*/  @P0 LOP3.LUT R8, R8, R21, RZ, 0x3c, !PT ;  /* 0x0000001508080212 */ /* 0x000fe400078e3cff */
[----:B------:R-:W-:Y:S02]  /*2060*/  @P0 LOP3.LUT R4, R4, R25, RZ, 0x3c, !PT ;  /* 0x0000001904040212 */ /* 0x000fe400078e3cff */
[----:B--2---:R-:W-:Y:S02]  /*2070*/  @P0 LOP3.LUT R3, R3, R20, RZ, 0x3c, !PT ;  /* 0x0000001403030212 */ /* 0x004fe400078e3cff */
[----:B---3--:R-:W-:-:S02]  /*2080*/  @P0 LOP3.LUT R9, R9, R22, RZ, 0x3c, !PT ;  /* 0x0000001609090212 */ /* 0x008fc400078e3cff */
[----:B----4-:R-:W-:Y:S02]  /*2090*/  @P0 LOP3.LUT R5, R5, R24, RZ, 0x3c, !PT ;  /* 0x0000001805050212 */ /* 0x010fe400078e3cff */
[----:B------:R-:W-:-:S13]  /*20a0*/  R2P PR, R23.B1, 0x7f ;  /* 0x0000007f17007804 */ /* 0x000fda0000001000 */
[----:B------:R-:W2:Y:S04]  /*20b0*/  @P0 LDG.E R22, desc[UR6][R10.64+0xa0] ;  /* 0x0000a0060a160981 */ /* 0x000ea8000c1e1900 */
[----:B------:R-:W3:Y:S04]  /*20c0*/  @P0 LDG.E R19, desc[UR6][R10.64+0xa4] ;  /* 0x0000a4060a130981 */ /* 0x000ee8000c1e1900 */
[----:B------:R-:W4:Y:S04]  /*20d0*/  @P0 LDG.E R21, desc[UR6][R10.64+0xac] ;  /* 0x0000ac060a150981 */ /* 0x000f28000c1e1900 */
        /* <DEDUP_REMOVED lines=14> */
[----:B------:R-:W-:Y:S02]  /*21c0*/  LOP3.LUT P0, RZ, R23, 0x8000, RZ, 0xc0, !PT ;  /* 0x0000800017ff7812 */ /* 0x000fe4000780c0ff */
        /* <DEDUP_REMOVED lines=22> */
[----:B------:R-:W-:Y:S01]  /*2330*/  @P2 LOP3.LUT R5, R5, R24, RZ, 0x3c, !PT ;  /* 0x0000001805052212 */ /* 0x000fe200078e3cff */
[----:B------:R-:W4:Y:S04]  /*2340*/  @P4 LDG.E R23, desc[UR6][R10.64+0xfc] ;  /* 0x0000fc060a174981 */ /* 0x000f28000c1e1900 */
        /* <DEDUP_REMOVED lines=12> */
[----:B------:R-:W3:Y:S01]  /*2410*/  @P5 LDG.E R23, desc[UR6][R10.64+0x110] ;  /* 0x000110060a175981 */ /* 0x000ee2000c1e1900 */
[----:B------:R-:W-:-:S03]  /*2420*/  @P4 LOP3.LUT R3, R3, R24, RZ, 0x3c, !PT ;  /* 0x0000001803034212 */ /* 0x000fc600078e3cff */
[----:B------:R-:W3:Y:S01]  /*2430*/  @P5 LDG.E R24, desc[UR6][R10.64+0x10c] ;  /* 0x00010c060a185981 */ /* 0x000ee2000c1e1900 */
[----:B------:R-:W-:-:S03]  /*2440*/  @P4 LOP3.LUT R5, R5, R20, RZ, 0x3c, !PT ;  /* 0x0000001405054212 */ /* 0x000fc600078e3cff */
[----:B------:R-:W3:Y:S01]  /*2450*/  @P6 LDG.E R20, desc[UR6][R10.64+0x120] ;  /* 0x000120060a146981 */ /* 0x000ee2000c1e1900 */
[----:B------:R-:W-:-:S03]  /*2460*/  @P5 LOP3.LUT R5, R5, R26, RZ, 0x3c, !PT ;  /* 0x0000001a05055212 */ /* 0x000fc600078e3cff */
[----:B------:R-:W3:Y:S01]  /*2470*/  @P0 LDG.E R26, desc[UR6][R10.64+0x134] ;  /* 0x000134060a1a0981 */ /* 0x000ee2000c1e1900 */
[----:B--2---:R-:W-:-:S03]  /*2480*/  @P5 LOP3.LUT R3, R3, R22, RZ, 0x3c, !PT ;  /* 0x0000001603035212 */ /* 0x004fc600078e3cff */
[----:B------:R-:W2:Y:S01]  /*2490*/  @P6 LDG.E R22, desc[UR6][R10.64+0x128] ;  /* 0x000128060a166981 */ /* 0x000ea2000c1e1900 */
[----:B------:R-:W-:-:S03]  /*24a0*/  @P6 LOP3.LUT R3, R3, R28, RZ, 0x3c, !PT ;  /* 0x0000001c03036212 */ /* 0x000fc600078e3cff */
[----:B------:R-:W2:Y:S01]  /*24b0*/  @P0 LDG.E R28, desc[UR6][R10.64+0x13c] ;  /* 0x00013c060a1c0981 */ /* 0x000ea2000c1e1900 */
[----:B----4-:R-:W-:-:S03]  /*24c0*/  @P5 LOP3.LUT R8, R8, R21, RZ, 0x3c, !PT ;  /* 0x0000001508085212 */ /* 0x010fc600078e3cff */
[----:B------:R-:W4:Y:S01]  /*24d0*/  @P6 LDG.E R21, desc[UR6][R10.64+0x124] ;  /* 0x000124060a156981 */ /* 0x000f22000c1e1900 */
[----:B---3--:R-:W-:Y:S02]  /*24e0*/  @P5 LOP3.LUT R4, R4, R23, RZ, 0x3c, !PT ;  /* 0x0000001704045212 */ /* 0x008fe400078e3cff */
[----:B------:R-:W-:Y:S01]  /*24f0*/  @P6 LOP3.LUT R8, R8, R19, RZ, 0x3c, !PT ;  /* 0x0000001308086212 */ /* 0x000fe200078e3cff */
[----:B------:R-:W3:Y:S01]  /*2500*/  @P0 LDG.E R23, desc[UR6][R10.64+0x138] ;  /* 0x000138060a170981 */ /* 0x000ee2000c1e1900 */
[----:B------:R-:W-:-:S03]  /*2510*/  @P5 LOP3.LUT R9, R9, R24, RZ, 0x3c, !PT ;  /* 0x0000001809095212 */ /* 0x000fc600078e3cff */
[----:B------:R-:W3:Y:S04]  /*2520*/  @P0 LDG.E R24, desc[UR6][R10.64+0x12c] ;  /* 0x00012c060a180981 */ /* 0x000ee8000c1e1900 */
[----:B------:R-:W3:Y:S01]  /*2530*/  @P0 LDG.E R19, desc[UR6][R10.64+0x130] ;  /* 0x000130060a130981 */ /* 0x000ee2000c1e1900 */
[----:B------:R-:W-:-:S04]  /*2540*/  UIADD3 UR4, UPT, UPT, UR4, 0x10, URZ ;  /* 0x0000001004047890 */ /* 0x000fc8000fffe0ff */
[----:B------:R-:W-:Y:S01]  /*2550*/  UISETP.NE.AND UP0, UPT, UR4, 0x20, UPT ;  /* 0x000000200400788c */ /* 0x000fe2000bf05270 */
[----:B------:R-:W-:-:S04]  /*2560*/  @P6 LOP3.LUT R9, R9, R20, RZ, 0x3c, !PT ;  /* 0x0000001409096212 */ /* 0x000fc800078e3cff */
[----:B------:R-:W-:Y:S02]  /*2570*/  @P0 LOP3.LUT R9, R9, R26, RZ, 0x3c, !PT ;  /* 0x0000001a09090212 */ /* 0x000fe400078e3cff */
[----:B--2---:R-:W-:-:S04]  /*2580*/  @P6 LOP3.LUT R5, R5, R22, RZ, 0x3c, !PT ;  /* 0x0000001605056212 */ /* 0x004fc800078e3cff */
[----:B------:R-:W-:Y:S02]  /*2590*/  @P0 LOP3.LUT R5, R5, R28, RZ, 0x3c, !PT ;  /* 0x0000001c05050212 */ /* 0x000fe400078e3cff */
[----:B----4-:R-:W-:-:S04]  /*25a0*/  @P6 LOP3.LUT R4, R4, R21, RZ, 0x3c, !PT ;  /* 0x0000001504046212 */ /* 0x010fc800078e3cff */
[----:B---3--:R-:W-:Y:S02]  /*25b0*/  @P0 LOP3.LUT R4, R4, R23, RZ, 0x3c, !PT ;  /* 0x0000001704040212 */ /* 0x008fe400078e3cff */
[----:B------:R-:W-:Y:S02]  /*25c0*/  @P0 LOP3.LUT R3, R3, R24, RZ, 0x3c, !PT ;  /* 0x0000001803030212 */ /* 0x000fe400078e3cff */
[----:B------:R-:W-:Y:S01]  /*25d0*/  @P0 LOP3.LUT R8, R8, R19, RZ, 0x3c, !PT ;  /* 0x0000001308080212 */ /* 0x000fe200078e3cff */
[----:B------:R-:W-:Y:S06]  /*25e0*/  BRA.U UP0, `(.L_x_42) ;  /* 0xfffffff5004c7547 */ /* 0x000fec000b83ffff */
[----:B------:R-:W-:-:S05]  /*25f0*/  VIADD R16, R16, 0x1 ;  /* 0x0000000110107836 */ /* 0x000fca0000000000 */
[----:B------:R-:W-:-:S13]  /*2600*/  ISETP.NE.AND P0, PT, R16, 0x5, PT ;  /* 0x000000051000780c */ /* 0x000fda0003f05270 */
[----:B------:R-:W-:Y:S05]  /*2610*/  @P0 BRA `(.L_x_43) ;  /* 0xfffffff400300947 */ /* 0x000fea000383ffff */
[----:B------:R3:W-:Y:S04]  /*2620*/  STL [R1+0x4], R3 ;  /* 0x0000040301007387 */ /* 0x0007e80000100800 */
[----:B------:R3:W-:Y:S04]  /*2630*/  STL.64 [R1+0x8], R8 ;  /* 0x0000080801007387 */ /* 0x0007e80000100a00 */
[----:B------:R3:W-:Y:S02]  /*2640*/  STL.64 [R1+0x10], R4 ;  /* 0x0000100401007387 */ /* 0x0007e40000100a00 */
.L_x_37:
[----:B------:R-:W-:Y:S05]  /*2650*/  BSYNC.RECONVERGENT B1 ;  /* 0x0000000000017941 */ /* 0x000fea0003800200 */
.L_x_36:
[C---:B------:R-:W-:Y:S01]  /*2660*/  ISETP.GT.U32.AND P0, PT, R14.reuse, 0x3, PT ;  /* 0x000000030e00780c */ /* 0x040fe20003f04070 */
[----:B------:R-:W-:Y:S01]  /*2670*/  VIADD R13, R13, 0x1 ;  /* 0x000000010d0d7836 */ /* 0x000fe20000000000 */
[--C-:B------:R-:W-:Y:S02]  /*2680*/  SHF.R.U64 R14, R14, 0x2, R15.reuse ;  /* 0x000000020e0e7819 */ /* 0x100fe4000000120f */
[----:B------:R-:W-:Y:S02]  /*2690*/  ISETP.GT.U32.AND.EX P0, PT, R15, RZ, PT, P0 ;  /* 0x000000ff0f00720c */ /* 0x000fe40003f04100 */
[----:B------:R-:W-:-:S11]  /*26a0*/  SHF.R.U32.HI R15, RZ, 0x2, R15 ;  /* 0x00000002ff0f7819 */ /* 0x000fd6000001160f */
[----:B------:R-:W-:Y:S05]  /*26b0*/  @P0 BRA `(.L_x_44) ;  /* 0xffffffd800cc0947 */ /* 0x000fea000383ffff */
.L_x_35:
[----:B------:R-:W-:Y:S05]  /*26c0*/  BSYNC.RECONVERGENT B0 ;  /* 0x0000000000007941 */ /* 0x000fea0003800200 */
.L_x_34:
[----:B------:R-:W4:Y:S01]  /*26d0*/  LDCU UR4, c[0x0][0x398] ;  /* 0x00007300ff0477ac */ /* 0x000f220008000800 */
[----:B-1----:R-:W-:Y:S02]  /*26e0*/  IMAD.MOV.U32 R7, RZ, RZ, R8 ;  /* 0x000000ffff077224 */ /* 0x002fe400078e0008 */
[----:B------:R-:W-:Y:S02]  /*26f0*/  IMAD.MOV.U32 R6, RZ, RZ, R9 ;  /* 0x000000ffff067224 */ /* 0x000fe400078e0009 */
[----:B------:R-:W-:Y:S01]  /*2700*/  IMAD.MOV.U32 R13, RZ, RZ, R3 ;  /* 0x000000ffff0d7224 */ /* 0x000fe200078e0003 */
[----:B----4-:R-:W-:-:S09]  /*2710*/  UISETP.NE.AND UP0, UPT, UR4, 0x1, UPT ;  /* 0x000000010400788c */ /* 0x010fd2000bf05270 */
[----:B------:R-:W-:Y:S05]  /*2720*/  BRA.U !UP0, `(.L_x_45) ;  /* 0x0000000108bc7547 */ /* 0x000fea000b800000 */
[----:B------:R-:W1:Y:S02]  /*2730*/  LDCU UR8, c[0x0][0x390] ;  /* 0x00007200ff0877ac */ /* 0x000e640008000800 */
[----:B-1----:R-:W-:-:S13]  /*2740*/  ISETP.GE.AND P0, PT, R0, UR8, PT ;  /* 0x0000000800007c0c */ /* 0x002fda000bf06270 */
[----:B------:R-:W-:Y:S05]  /*2750*/  @P0 EXIT ;  /* 0x000000000000094d */ /* 0x000fea0003800000 */
[----:B------:R-:W1:Y:S01]  /*2760*/  LDCU UR9, c[0x0][0x394] ;  /* 0x00007280ff0977ac */ /* 0x000e620008000800 */
[----:B0-23--:R-:W0:Y:S01]  /*2770*/  LDC.64 R8, c[0x0][0x388] ;  /* 0x0000e200ff087b82 */ /* 0x00de220000000a00 */
[----:B------:R-:W2:Y:S01]  /*2780*/  LDCU UR5, c[0x0][0x370] ;  /* 0x00006e00ff0577ac */ /* 0x000ea20008000800 */
[----:B-1----:R-:W-:Y:S01]  /*2790*/  UIMAD UR4, UR9, 0x9, URZ ;  /* 0x00000009090478a4 */ /* 0x002fe2000f8e02ff */
[----:B--2---:R-:W-:-:S05]  /*27a0*/  IMAD R17, R12, UR5, RZ ;  /* 0x000000050c117c24 */ /* 0x004fca000f8e02ff */
[----:B------:R-:W-:Y:S01]  /*27b0*/  IMAD R3, RZ, RZ, -UR4 ;  /* 0x80000004ff037e24 */ /* 0x000fe2000f8e02ff */
[----:B------:R-:W-:Y:S02]  /*27c0*/  ISETP.NE.U32.AND P1, PT, RZ, UR4, PT ;  /* 0x00000004ff007c0c */ /* 0x000fe4000bf25070 */
[----:B------:R-:W1:Y:S01]  /*27d0*/  I2F.U32.RP R14, UR4 ;  /* 0x00000004000e7d06 */ /* 0x000e620008209000 */
[----:B------:R-:W-:-:S07]  /*27e0*/  LOP3.LUT R21, RZ, UR4, RZ, 0x33, !PT ;  /* 0x00000004ff157c12 */ /* 0x000fce000f8e33ff */
[----:B-1----:R-:W1:Y:S02]  /*27f0*/  MUFU.RCP R14, R14 ;  /* 0x0000000e000e7308 */ /* 0x002e640000001000 */
[----:B-1----:R-:W-:-:S06]  /*2800*/  VIADD R10, R14, 0xffffffe ;  /* 0x0ffffffe0e0a7836 */ /* 0x002fcc0000000000 */
[----:B------:R1:W2:Y:S02]  /*2810*/  F2I.FTZ.U32.TRUNC.NTZ R11, R10 ;  /* 0x0000000a000b7305 */ /* 0x0002a4000021f000 */
[----:B-1----:R-:W-:Y:S02]  /*2820*/  IMAD.MOV.U32 R10, RZ, RZ, RZ ;  /* 0x000000ffff0a7224 */ /* 0x002fe400078e00ff */
[----:B--2---:R-:W-:-:S04]  /*2830*/  IMAD R3, R3, R11, RZ ;  /* 0x0000000b03037224 */ /* 0x004fc800078e02ff */
[----:B0-----:R-:W-:-:S07]  /*2840*/  IMAD.HI.U32 R3, R11, R3, R10 ;  /* 0x000000030b037227 */ /* 0x001fce00078e000a */
.L_x_46:
[----:B0-----:R-:W-:Y:S01]  /*2850*/  SHF.R.U32.HI R10, RZ, 0x2, R13 ;  /* 0x00000002ff0a7819 */ /* 0x001fe2000001160d */
[----:B------:R-:W-:Y:S02]  /*2860*/  IMAD.SHL.U32 R11, R5, 0x10, RZ ;  /* 0x00000010050b7824 */ /* 0x000fe400078e00ff */
[----:B------:R-:W-:Y:S01]  /*2870*/  VIADD R2, R2, 0x587c5 ;  /* 0x000587c502027836 */ /* 0x000fe20000000000 */
[----:B------:R-:W-:Y:S01]  /*2880*/  LOP3.LUT R10, R10, R13, RZ, 0x3c, !PT ;  /* 0x0000000d0a0a7212 */ /* 0x000fe200078e3cff */
[----:B------:R-:W-:-:S04]  /*2890*/  IMAD.WIDE R14, R0, 0x8, R8 ;  /* 0x00000008000e7825 */ /* 0x000fc800078e0208 */
[C---:B------:R-:W-:Y:S02]  /*28a0*/  IMAD.SHL.U32 R12, R10.reuse, 0x2, RZ ;  /* 0x000000020a0c7824 */ /* 0x040fe400078e00ff */
[----:B------:R-:W-:Y:S02]  /*28b0*/  IMAD.IADD R0, R17, 0x1, R0 ;  /* 0x0000000111007824 */ /* 0x000fe400078e0200 */
[----:B------:R-:W-:Y:S01]  /*28c0*/  IMAD.MOV.U32 R13, RZ, RZ, R7 ;  /* 0x000000ffff0d7224 */ /* 0x000fe200078e0007 */
[----:B------:R-:W-:Y:S01]  /*28d0*/  LOP3.LUT R12, R10, R12, R11, 0x96, !PT ;  /* 0x0000000c0a0c7212 */ /* 0x000fe200078e960b */
[----:B------:R-:W-:Y:S02]  /*28e0*/  IMAD.MOV.U32 R7, RZ, RZ, R6 ;  /* 0x000000ffff077224 */ /* 0x000fe400078e0006 */
[----:B------:R-:W-:Y:S01]  /*28f0*/  IMAD.MOV.U32 R6, RZ, RZ, R4 ;  /* 0x000000ffff067224 */ /* 0x000fe200078e0004 */
[----:B------:R-:W-:Y:S01]  /*2900*/  LOP3.LUT R19, R12, R5, RZ, 0x3c, !PT ;  /* 0x000000050c137212 */ /* 0x000fe200078e3cff */
[----:B------:R-:W-:-:S04]  /*2910*/  IMAD.MOV.U32 R4, RZ, RZ, R5 ;  /* 0x000000ffff047224 */ /* 0x000fc800078e0005 */
[----:B------:R-:W-:Y:S02]  /*2920*/  IMAD.IADD R10, R19, 0x1, R2 ;  /* 0x00000001130a7824 */ /* 0x000fe400078e0202 */
[----:B------:R-:W-:Y:S02]  /*2930*/  IMAD.MOV.U32 R5, RZ, RZ, R19 ;  /* 0x000000ffff057224 */ /* 0x000fe400078e0013 */
[----:B------:R-:W-:-:S04]  /*2940*/  IMAD.HI.U32 R11, R3, R10, RZ ;  /* 0x0000000a030b7227 */ /* 0x000fc800078e00ff */
[----:B------:R-:W-:-:S04]  /*2950*/  IMAD.MOV R11, RZ, RZ, -R11 ;  /* 0x000000ffff0b7224 */ /* 0x000fc800078e0a0b */
[----:B------:R-:W-:-:S05]  /*2960*/  IMAD R10, R11, UR4, R10 ;  /* 0x000000040b0a7c24 */ /* 0x000fca000f8e020a */
[----:B------:R-:W-:-:S13]  /*2970*/  ISETP.GE.U32.AND P0, PT, R10, UR4, PT ;  /* 0x000000040a007c0c */ /* 0x000fda000bf06070 */
[----:B------:R-:W-:-:S05]  /*2980*/  @P0 VIADD R10, R10, -UR4 ;  /* 0x800000040a0a0c36 */ /* 0x000fca0008000000 */
[----:B------:R-:W-:-:S13]  /*2990*/  ISETP.GE.U32.AND P0, PT, R10, UR4, PT ;  /* 0x000000040a007c0c */ /* 0x000fda000bf06070 */
[----:B------:R-:W-:Y:S01]  /*29a0*/  @P0 VIADD R10, R10, -UR4 ;  /* 0x800000040a0a0c36 */ /* 0x000fe20008000000 */
[----:B------:R-:W-:-:S04]  /*29b0*/  ISETP.GE.AND P0, PT, R0, UR8, PT ;  /* 0x0000000800007c0c */ /* 0x000fc8000bf06270 */
[----:B------:R-:W-:-:S05]  /*29c0*/  SEL R10, R21, R10, !P1 ;  /* 0x0000000a150a7207 */ /* 0x000fca0004800000 */
[----:B------:R-:W-:-:S06]  /*29d0*/  VIADD R10, R10, UR9 ;  /* 0x000000090a0a7c36 */ /* 0x000fcc0008000000 */
[----:B------:R-:W0:Y:S02]  /*29e0*/  I2F.F64.U32 R10, R10 ;  /* 0x0000000a000a7312 */ /* 0x000e240000201800 */
[----:B0-----:R0:W-:Y:S01]  /*29f0*/  STG.E.64 desc[UR6][R14.64], R10 ;  /* 0x0000000a0e007986 */ /* 0x0011e2000c101b06 */
[----:B------:R-:W-:Y:S05]  /*2a00*/  @!P0 BRA `(.L_x_46) ;  /* 0xfffffffc00908947 */ /* 0x000fea000383ffff */
[----:B------:R-:W-:Y:S05]  /*2a10*/  EXIT ;  /* 0x000000000000794d */ /* 0x000fea0003800000 */
.L_x_45:
[----:B------:R-:W1:Y:S02]  /*2a20*/  LDCU UR4, c[0x0][0x390] ;  /* 0x00007200ff0477ac */ /* 0x000e640008000800 */
[----:B-1----:R-:W-:-:S13]  /*2a30*/  ISETP.GE.AND P0, PT, R0, UR4, PT ;  /* 0x0000000400007c0c */ /* 0x002fda000bf06270 */
[----:B------:R-:W-:Y:S05]  /*2a40*/  @P0 EXIT ;  /* 0x000000000000094d */ /* 0x000fea0003800000 */
[----:B------:R-:W1:Y:S01]  /*2a50*/  LDC.64 R10, c[0x0][0x388] ;  /* 0x0000e200ff0a7b82 */ /* 0x000e620000000a00 */
[----:B------:R-:W0:Y:S01]  /*2a60*/  LDCU UR5, c[0x0][0x370] ;  /* 0x00006e00ff0577ac */ /* 0x000e220008000800 */
[----:B------:R-:W4:Y:S01]  /*2a70*/  LDCU UR4, c[0x0][0x394] ;  /* 0x00007280ff0477ac */ /* 0x000f220008000800 */
[----:B------:R-:W1:Y:S01]  /*2a80*/  LDCU UR8, c[0x0][0x390] ;  /* 0x00007200ff0877ac */ /* 0x000e620008000800 */
[----:B0-23--:R-:W-:Y:S01]  /*2a90*/  IMAD R3, R12, UR5, RZ ;  /* 0x000000050c037c24 */ /* 0x00dfe2000f8e02ff */
[----:B----4-:R-:W-:-:S12]  /*2aa0*/  UIMAD UR4, UR4, 0x64, URZ ;  /* 0x00000064040478a4 */ /* 0x010fd8000f8e02ff */
.L_x_49:
[----:B------:R-:W0:Y:S01]  /*2ab0*/  I2F.U32.RP R12, UR4 ;  /* 0x00000004000c7d06 */ /* 0x000e220008209000 */
[----:B------:R-:W-:Y:S01]  /*2ac0*/  SHF.R.U32.HI R14, RZ, 0x2, R13 ;  /* 0x00000002ff0e7819 */ /* 0x000fe2000001160d */
[----:B------:R-:W-:Y:S01]  /*2ad0*/  IMAD R17, RZ, RZ, -UR4 ;  /* 0x80000004ff117e24 */ /* 0x000fe2000f8e02ff */
[----:B------:R-:W-:Y:S01]  /*2ae0*/  ISETP.NE.U32.AND P1, PT, RZ, UR4, PT ;  /* 0x00000004ff007c0c */ /* 0x000fe2000bf25070 */
[----:B------:R-:W-:Y:S01]  /*2af0*/  VIADD R2, R2, 0x587c5 ;  /* 0x000587c502027836 */ /* 0x000fe20000000000 */
[----:B------:R-:W-:Y:S01]  /*2b00*/  LOP3.LUT R14, R14, R13, RZ, 0x3c, !PT ;  /* 0x0000000d0e0e7212 */ /* 0x000fe200078e3cff */
[----:B------:R-:W-:Y:S01]  /*2b10*/  IMAD.SHL.U32 R13, R5, 0x10, RZ ;  /* 0x00000010050d7824 */ /* 0x000fe200078e00ff */
[----:B------:R-:W-:Y:S03]  /*2b20*/  BSSY.RECONVERGENT B0, `(.L_x_47) ;  /* 0x000002d000007945 */ /* 0x000fe60003800200 */
[C---:B------:R-:W-:Y:S01]  /*2b30*/  IMAD.SHL.U32 R15, R14.reuse, 0x2, RZ ;  /* 0x000000020e0f7824 */ /* 0x040fe200078e00ff */
[----:B0-----:R-:W0:Y:S04]  /*2b40*/  MUFU.RCP R12, R12 ;  /* 0x0000000c000c7308 */ /* 0x001e280000001000 */
[----:B------:R-:W-:Y:S01]  /*2b50*/  LOP3.LUT R14, R14, R15, R13, 0x96, !PT ;  /* 0x0000000f0e0e7212 */ /* 0x000fe200078e960d */
[----:B0-----:R-:W-:-:S02]  /*2b60*/  VIADD R8, R12, 0xffffffe ;  /* 0x0ffffffe0c087836 */ /* 0x001fc40000000000 */
[----:B------:R-:W-:Y:S02]  /*2b70*/  IMAD.MOV.U32 R12, RZ, RZ, 0x1 ;  /* 0x00000001ff0c7424 */ /* 0x000fe400078e00ff */
[----:B------:R0:W2:Y:S02]  /*2b80*/  F2I.FTZ.U32.TRUNC.NTZ R9, R8 ;  /* 0x0000000800097305 */ /* 0x0000a4000021f000 */
[----:B0-----:R-:W-:Y:S02]  /*2b90*/  IMAD.MOV.U32 R8, RZ, RZ, RZ ;  /* 0x000000ffff087224 */ /* 0x001fe400078e00ff */
[----:B--2---:R-:W-:Y:S01]  /*2ba0*/  IMAD R13, R17, R9, RZ ;  /* 0x00000009110d7224 */ /* 0x004fe200078e02ff */
[----:B------:R-:W-:-:S03]  /*2bb0*/  LOP3.LUT R17, R14, R5, RZ, 0x3c, !PT ;  /* 0x000000050e117212 */ /* 0x000fc600078e3cff */
[----:B------:R-:W-:Y:S02]  /*2bc0*/  IMAD.HI.U32 R8, R9, R13, R8 ;  /* 0x0000000d09087227 */ /* 0x000fe400078e0008 */
[----:B------:R-:W0:Y:S02]  /*2bd0*/  MUFU.RCP64H R13, 100 ;  /* 0x40590000000d7908 */ /* 0x000e240000001800 */
[----:B------:R-:W-:-:S04]  /*2be0*/  IMAD.IADD R9, R17, 0x1, R2 ;  /* 0x0000000111097824 */ /* 0x000fc800078e0202 */
[----:B------:R-:W-:-:S04]  /*2bf0*/  IMAD.HI.U32 R8, R8, R9, RZ ;  /* 0x0000000908087227 */ /* 0x000fc800078e00ff */
[----:B------:R-:W-:-:S04]  /*2c00*/  IMAD.MOV R8, RZ, RZ, -R8 ;  /* 0x000000ffff087224 */ /* 0x000fc800078e0a08 */
[----:B------:R-:W-:Y:S02]  /*2c10*/  IMAD R16, R8, UR4, R9 ;  /* 0x0000000408107c24 */ /* 0x000fe4000f8e0209 */
[----:B------:R-:W-:Y:S02]  /*2c20*/  IMAD.MOV.U32 R8, RZ, RZ, 0x0 ;  /* 0x00000000ff087424 */ /* 0x000fe400078e00ff */
[----:B------:R-:W-:Y:S01]  /*2c30*/  IMAD.MOV.U32 R9, RZ, RZ, 0x40590000 ;  /* 0x40590000ff097424 */ /* 0x000fe200078e00ff */
[----:B------:R-:W-:-:S05]  /*2c40*/  ISETP.GE.U32.AND P0, PT, R16, UR4, PT ;  /* 0x0000000410007c0c */ /* 0x000fca000bf06070 */
[----:B0-----:R-:W-:-:S08]  /*2c50*/  DFMA R14, R12, -R8, 1 ;  /* 0x3ff000000c0e742b */ /* 0x001fd00000000808 */
[----:B------:R-:W-:Y:S01]  /*2c60*/  @P0 VIADD R16, R16, -UR4 ;  /* 0x8000000410100c36 */ /* 0x000fe20008000000 */
[----:B------:R-:W-:-:S04]  /*2c70*/  DFMA R14, R14, R14, R14 ;  /* 0x0000000e0e0e722b */ /* 0x000fc8000000000e */
[----:B------:R-:W-:-:S04]  /*2c80*/  ISETP.GE.U32.AND P0, PT, R16, UR4, PT ;  /* 0x0000000410007c0c */ /* 0x000fc8000bf06070 */
[----:B------:R-:W-:-:S08]  /*2c90*/  DFMA R12, R12, R14, R12 ;  /* 0x0000000e0c0c722b */ /* 0x000fd0000000000c */
[----:B------:R-:W-:Y:S01]  /*2ca0*/  DFMA R8, R12, -R8, 1 ;  /* 0x3ff000000c08742b */ /* 0x000fe20000000808 */
[----:B------:R-:W-:Y:S01]  /*2cb0*/  @P0 VIADD R16, R16, -UR4 ;  /* 0x8000000410100c36 */ /* 0x000fe20008000000 */
[----:B------:R-:W-:-:S04]  /*2cc0*/  @!P1 LOP3.LUT R16, RZ, UR4, RZ, 0x33, !PT ;  /* 0x00000004ff109c12 */ /* 0x000fc8000f8e33ff */
[----:B------:R-:W0:Y:S02]  /*2cd0*/  I2F.F64.U32 R14, R16 ;  /* 0x00000010000e7312 */ /* 0x000e240000201800 */
[----:B------:R-:W-:-:S08]  /*2ce0*/  DFMA R8, R12, R8, R12 ;  /* 0x000000080c08722b */ /* 0x000fd0000000000c */
[----:B0-----:R-:W-:Y:S01]  /*2cf0*/  DMUL R12, R14, R8 ;  /* 0x000000080e0c7228 */ /* 0x001fe20000000000 */
[----:B------:R-:W-:-:S07]  /*2d00*/  FSETP.GEU.AND P1, PT, |R15|, 6.5827683646048100446e-37, PT ;  /* 0x036000000f00780b */ /* 0x000fce0003f2e200 */
[----:B------:R-:W-:-:S08]  /*2d10*/  DFMA R18, R12, -100, R14 ;  /* 0xc05900000c12782b */ /* 0x000fd0000000000e */
[----:B------:R-:W-:Y:S01]  /*2d20*/  DFMA R12, R8, R18, R12 ;  /* 0x00000012080c722b */ /* 0x000fe2000000000c */
[----:B------:R-:W-:Y:S02]  /*2d30*/  IMAD.MOV.U32 R9, RZ, RZ, R7 ;  /* 0x000000ffff097224 */ /* 0x000fe400078e0007 */
[----:B------:R-:W-:Y:S02]  /*2d40*/  IMAD.MOV.U32 R7, RZ, RZ, R6 ;  /* 0x000000ffff077224 */ /* 0x000fe400078e0006 */
[----:B------:R-:W-:Y:S02]  /*2d50*/  IMAD.MOV.U32 R6, RZ, RZ, R4 ;  /* 0x000000ffff067224 */ /* 0x000fe400078e0004 */
[----:B------:R-:W-:-:S03]  /*2d60*/  IMAD.MOV.U32 R4, RZ, RZ, R5 ;  /* 0x000000ffff047224 */ /* 0x000fc600078e0005 */
[----:B------:R-:W-:Y:S01]  /*2d70*/  FFMA R8, RZ, 3.390625, R13 ;  /* 0x40590000ff087823 */ /* 0x000fe2000000000d */
[----:B------:R-:W-:-:S04]  /*2d80*/  IMAD.MOV.U32 R5, RZ, RZ, R17 ;  /* 0x000000ffff057224 */ /* 0x000fc800078e0011 */
[----:B------:R-:W-:-:S13]  /*2d90*/  FSETP.GT.AND P0, PT, |R8|, 1.469367938527859385e-39, PT ;  /* 0x001000000800780b */ /* 0x000fda0003f04200 */
[----:B------:R-:W-:Y:S05]  /*2da0*/  @P0 BRA P1, `(.L_x_48) ;  /* 0x0000000000100947 */ /* 0x000fea0000800000 */
[----:B------:R-:W-:-:S07]  /*2db0*/  MOV R8, 0x2dd0 ;  /* 0x00002dd000087802 */ /* 0x000fce0000000f00 */
[----:B-1----:R-:W-:Y:S05]  /*2dc0*/  CALL.REL.NOINC `($__internal_2_$__cuda_sm20_div_rn_f64_full) ;  /* 0x00000000002c7944 */ /* 0x002fea0003c00000 */
[----:B------:R-:W-:Y:S02]  /*2dd0*/  IMAD.MOV.U32 R12, RZ, RZ, R18 ;  /* 0x000000ffff0c7224 */ /* 0x000fe400078e0012 */
[----:B------:R-:W-:-:S07]  /*2de0*/  IMAD.MOV.U32 R13, RZ, RZ, R19 ;  /* 0x000000ffff0d7224 */ /* 0x000fce00078e0013 */
.L_x_48:
[----:B-1----:R-:W-:Y:S05]  /*2df0*/  BSYNC.RECONVERGENT B0 ;  /* 0x0000000000007941 */ /* 0x002fea0003800200 */
.L_x_47:
[----:B------:R-:W-:Y:S01]  /*2e00*/  DADD R14, R12, 1 ;  /* 0x3ff000000c0e7429 */ /* 0x000fe20000000000 */
[----:B------:R-:W-:-:S04]  /*2e10*/  IMAD.WIDE R16, R0, 0x8, R10 ;  /* 0x0000000800107825 */ /* 0x000fc800078e020a */
[----:B------:R-:W-:Y:S02]  /*2e20*/  IMAD.IADD R0, R3, 0x1, R0 ;  /* 0x0000000103007824 */ /* 0x000fe400078e0200 */
[----:B------:R0:W-:Y:S01]  /*2e30*/  STG.E.64 desc[UR6][R16.64], R14 ;  /* 0x0000000e10007986 */ /* 0x0001e2000c101b06 */
[----:B------:R-:W-:Y:S02]  /*2e40*/  IMAD.MOV.U32 R13, RZ, RZ, R9 ;  /* 0x000000ffff0d7224 */ /* 0x000fe400078e0009 */
[----:B------:R-:W-:-:S13]  /*2e50*/  ISETP.GE.AND P0, PT, R0, UR8, PT ;  /* 0x0000000800007c0c */ /* 0x000fda000bf06270 */
[----:B0-----:R-:W-:Y:S05]  /*2e60*/  @!P0 BRA `(.L_x_49) ;  /* 0xfffffffc00108947 */ /* 0x001fea000383ffff */
[----:B------:R-:W-:Y:S05]  /*2e70*/  EXIT ;  /* 0x000000000000794d */ /* 0x000fea0003800000 */
        .weak           $__internal_2_$__cuda_sm20_div_rn_f64_full
        .type           $__internal_2_$__cuda_sm20_div_rn_f64_full,@function
        .size           $__internal_2_$__cuda_sm20_div_rn_f64_full,(.L_x_57 - $__internal_2_$__cuda_sm20_div_rn_f64_full)
$__internal_2_$__cuda_sm20_div_rn_f64_full:
[----:B------:R-:W-:Y:S01]  /*2e80*/  IMAD.MOV.U32 R13, RZ, RZ, 0x3ff90000 ;  /* 0x3ff90000ff0d7424 */ /* 0x000fe200078e00ff */
[C---:B------:R-:W-:Y:S01]  /*2e90*/  FSETP.GEU.AND P1, PT, |R15|.reuse, 1.469367938527859385e-39, PT ;  /* 0x001000000f00780b */ /* 0x040fe20003f2e200 */
[----:B------:R-:W-:Y:S01]  /*2ea0*/  IMAD.MOV.U32 R12, RZ, RZ, 0x0 ;  /* 0x00000000ff0c7424 */ /* 0x000fe200078e00ff */
[----:B------:R-:W-:Y:S01]  /*2eb0*/  LOP3.LUT R24, R15, 0x7ff00000, RZ, 0xc0, !PT ;  /* 0x7ff000000f187812 */ /* 0x000fe200078ec0ff */
[----:B------:R-:W0:Y:S01]  /*2ec0*/  MUFU.RCP64H R17, R13 ;  /* 0x0000000d00117308 */ /* 0x000e220000001800 */
[----:B------:R-:W-:Y:S01]  /*2ed0*/  IMAD.MOV.U32 R16, RZ, RZ, 0x1 ;  /* 0x00000001ff107424 */ /* 0x000fe200078e00ff */
[----:B------:R-:W-:Y:S01]  /*2ee0*/  BSSY.RECONVERGENT B1, `(.L_x_50) ;  /* 0x0000045000017945 */ /* 0x000fe20003800200 */
[----:B------:R-:W-:Y:S01]  /*2ef0*/  IMAD.MOV.U32 R25, RZ, RZ, 0x1ca00000 ;  /* 0x1ca00000ff197424 */ /* 0x000fe200078e00ff */
[----:B------:R-:W-:Y:S01]  /*2f00*/  ISETP.GE.U32.AND P0, PT, R24, 0x40500000, PT ;  /* 0x405000001800780c */ /* 0x000fe20003f06070 */
[----:B------:R-:W-:-:S03]  /*2f10*/  IMAD.MOV.U32 R26, RZ, RZ, R24 ;  /* 0x000000ffff1a7224 */ /* 0x000fc600078e0018 */
[----:B------:R-:W-:-:S04]  /*2f20*/  SEL R25, R25, 0x63400000, !P0 ;  /* 0x6340000019197807 */ /* 0x000fc80004000000 */
[----:B------:R-:W-:-:S04]  /*2f30*/  @!P1 LOP3.LUT R22, R25, 0x80000000, R15, 0xf8, !PT ;  /* 0x8000000019169812 */ /* 0x000fc800078ef80f */
[----:B------:R-:W-:Y:S01]  /*2f40*/  @!P1 LOP3.LUT R23, R22, 0x100000, RZ, 0xfc, !PT ;  /* 0x0010000016179812 */ /* 0x000fe200078efcff */
[----:B0-----:R-:W-:Y:S01]  /*2f50*/  DFMA R18, R16, -R12, 1 ;  /* 0x3ff000001012742b */ /* 0x001fe2000000080c */
[----:B------:R-:W-:-:S07]  /*2f60*/  @!P1 IMAD.MOV.U32 R22, RZ, RZ, RZ ;  /* 0x000000ffff169224 */ /* 0x000fce00078e00ff */
[----:B------:R-:W-:-:S08]  /*2f70*/  DFMA R18, R18, R18, R18 ;  /* 0x000000121212722b */ /* 0x000fd00000000012 */
[----:B------:R-:W-:Y:S01]  /*2f80*/  DFMA R18, R16, R18, R16 ;  /* 0x000000121012722b */ /* 0x000fe20000000010 */
[----:B------:R-:W-:Y:S01]  /*2f90*/  LOP3.LUT R17, R25, 0x800fffff, R15, 0xf8, !PT ;  /* 0x800fffff19117812 */ /* 0x000fe200078ef80f */
[----:B------:R-:W-:-:S06]  /*2fa0*/  IMAD.MOV.U32 R16, RZ, RZ, R14 ;  /* 0x000000ffff107224 */ /* 0x000fcc00078e000e */
[----:B------:R-:W-:Y:S02]  /*2fb0*/  DFMA R20, R18, -R12, 1 ;  /* 0x3ff000001214742b */ /* 0x000fe4000000080c */
[----:B------:R-:W-:-:S06]  /*2fc0*/  @!P1 DFMA R16, R16, 2, -R22 ;  /* 0x400000001010982b */ /* 0x000fcc0000000816 */
[----:B------:R-:W-:-:S04]  /*2fd0*/  DFMA R18, R18, R20, R18 ;  /* 0x000000141212722b */ /* 0x000fc80000000012 */
[----:B------:R-:W-:-:S04]  /*2fe0*/  @!P1 LOP3.LUT R26, R17, 0x7ff00000, RZ, 0xc0, !PT ;  /* 0x7ff00000111a9812 */ /* 0x000fc800078ec0ff */
[----:B------:R-:W-:-:S08]  /*2ff0*/  DMUL R20, R18, R16 ;  /* 0x0000001012147228 */ /* 0x000fd00000000000 */
[----:B------:R-:W-:-:S08]  /*3000*/  DFMA R22, R20, -R12, R16 ;  /* 0x8000000c1416722b */ /* 0x000fd00000000010 */
[----:B------:R-:W-:Y:S01]  /*3010*/  DFMA R22, R18, R22, R20 ;  /* 0x000000161216722b */ /* 0x000fe20000000014 */
[----:B------:R-:W-:Y:S02]  /*3020*/  IMAD.MOV.U32 R21, RZ, RZ, 0x40500000 ;  /* 0x40500000ff157424 */ /* 0x000fe400078e00ff */
[----:B------:R-:W-:Y:S02]  /*3030*/  VIADD R18, R26, 0xffffffff ;  /* 0xffffffff1a127836 */ /* 0x000fe40000000000 */
[----:B------:R-:W-:-:S03]  /*3040*/  VIADD R19, R21, 0xffffffff ;  /* 0xffffffff15137836 */ /* 0x000fc60000000000 */
[----:B------:R-:W-:-:S04]  /*3050*/  ISETP.GT.U32.AND P0, PT, R18, 0x7feffffe, PT ;  /* 0x7feffffe1200780c */ /* 0x000fc80003f04070 */
[----:B------:R-:W-:-:S13]  /*3060*/  ISETP.GT.U32.OR P0, PT, R19, 0x7feffffe, P0 ;  /* 0x7feffffe1300780c */ /* 0x000fda0000704470 */
[----:B------:R-:W-:Y:S05]  /*3070*/  @P0 BRA `(.L_x_51) ;  /* 0x0000000000680947 */ /* 0x000fea0003800000 */
[----:B------:R-:W-:Y:S02]  /*3080*/  IMAD.MOV.U32 R15, RZ, RZ, 0x40500000 ;  /* 0x40500000ff0f7424 */ /* 0x000fe400078e00ff */
[----:B------:R-:W-:-:S03]  /*3090*/  IMAD.MOV.U32 R14, RZ, RZ, RZ ;  /* 0x000000ffff0e7224 */ /* 0x000fc600078e00ff */
[----:B------:R-:W-:-:S04]  /*30a0*/  VIADDMNMX R24, R24, -R15, 0xb9600000, !PT ;  /* 0xb960000018187446 */ /* 0x000fc8000780090f */
[----:B------:R-:W-:-:S05]  /*30b0*/  VIMNMX R24, PT, PT, R24, 0x46a00000, PT ;  /* 0x46a0000018187848 */ /* 0x000fca0003fe0100 */
        /* <DEDUP_REMOVED lines=8> */
[----:B------:R-:W-:-:S04]  /*3140*/  LOP3.LUT R17, R13, 0x40590000, RZ, 0x3c, !PT ;  /* 0x405900000d117812 */ /* 0x000fc800078e3cff */
[----:B------:R-:W-:-:S04]  /*3150*/  LOP3.LUT R17, R17, 0x80000000, RZ, 0xc0, !PT ;  /* 0x8000000011117812 */ /* 0x000fc800078ec0ff */
[----:B------:R-:W-:-:S03]  /*3160*/  LOP3.LUT R15, R17, R15, RZ, 0xfc, !PT ;  /* 0x0000000f110f7212 */ /* 0x000fc600078efcff */
[----:B------:R-:W-:Y:S05]  /*3170*/  @!P0 BRA `(.L_x_52) ;  /* 0x00000000006c8947 */ /* 0x000fea0003800000 */
[----:B------:R-:W-:Y:S01]  /*3180*/  IMAD.MOV R13, RZ, RZ, -R25 ;  /* 0x000000ffff0d7224 */ /* 0x000fe200078e0a19 */
[----:B------:R-:W-:Y:S01]  /*3190*/  DMUL.RP R14, R22, R14 ;  /* 0x0000000e160e7228 */ /* 0x000fe20000008000 */
[----:B------:R-:W-:Y:S01]  /*31a0*/  IMAD.MOV.U32 R12, RZ, RZ, RZ ;  /* 0x000000ffff0c7224 */ /* 0x000fe200078e00ff */
[----:B------:R-:W-:-:S05]  /*31b0*/  IADD3 R25, PT, PT, -R25, -0x43300000, RZ ;  /* 0xbcd0000019197810 */ /* 0x000fca0007ffe1ff */
[----:B------:R-:W-:-:S03]  /*31c0*/  DFMA R12, R18, -R12, R22 ;  /* 0x8000000c120c722b */ /* 0x000fc60000000016 */
[----:B------:R-:W-:-:S07]  /*31d0*/  LOP3.LUT R17, R15, R17, RZ, 0x3c, !PT ;  /* 0x000000110f117212 */ /* 0x000fce00078e3cff */
[----:B------:R-:W-:-:S04]  /*31e0*/  FSETP.NEU.AND P0, PT, |R13|, R25, PT ;  /* 0x000000190d00720b */ /* 0x000fc80003f0d200 */
[----:B------:R-:W-:Y:S02]  /*31f0*/  FSEL R18, R14, R18, !P0 ;  /* 0x000000120e127208 */ /* 0x000fe40004000000 */
[----:B------:R-:W-:Y:S01]  /*3200*/  FSEL R19, R17, R19, !P0 ;  /* 0x0000001311137208 */ /* 0x000fe20004000000 */
[----:B------:R-:W-:Y:S06]  /*3210*/  BRA `(.L_x_52) ;  /* 0x0000000000447947 */ /* 0x000fec0003800000 */
.L_x_51:
[----:B------:R-:W-:-:S14]  /*3220*/  DSETP.NAN.AND P0, PT, R14, R14, PT ;  /* 0x0000000e0e00722a */ /* 0x000fdc0003f08000 */
[----:B------:R-:W-:Y:S05]  /*3230*/  @P0 BRA `(.L_x_53) ;  /* 0x0000000000340947 */ /* 0x000fea0003800000 */
[----:B------:R-:W-:Y:S01]  /*3240*/  ISETP.NE.AND P0, PT, R26, R21, PT ;  /* 0x000000151a00720c */ /* 0x000fe20003f05270 */
[----:B------:R-:W-:Y:S02]  /*3250*/  IMAD.MOV.U32 R18, RZ, RZ, 0x0 ;  /* 0x00000000ff127424 */ /* 0x000fe400078e00ff */
[----:B------:R-:W-:-:S10]  /*3260*/  IMAD.MOV.U32 R19, RZ, RZ, -0x80000 ;  /* 0xfff80000ff137424 */ /* 0x000fd400078e00ff */
[----:B------:R-:W-:Y:S05]  /*3270*/  @!P0 BRA `(.L_x_52) ;  /* 0x00000000002c8947 */ /* 0x000fea0003800000 */
[----:B------:R-:W-:Y:S02]  /*3280*/  ISETP.NE.AND P0, PT, R26, 0x7ff00000, PT ;  /* 0x7ff000001a00780c */ /* 0x000fe40003f05270 */
[----:B------:R-:W-:Y:S02]  /*3290*/  LOP3.LUT R14, R15, 0x40590000, RZ, 0x3c, !PT ;  /* 0x405900000f0e7812 */ /* 0x000fe400078e3cff */
[----:B------:R-:W-:Y:S02]  /*32a0*/  ISETP.EQ.OR P0, PT, R21, RZ, !P0 ;  /* 0x000000ff1500720c */ /* 0x000fe40004702670 */
[----:B------:R-:W-:-:S11]  /*32b0*/  LOP3.LUT R19, R14, 0x80000000, RZ, 0xc0, !PT ;  /* 0x800000000e137812 */ /* 0x000fd600078ec0ff */
[----:B------:R-:W-:Y:S01]  /*32c0*/  @P0 LOP3.LUT R12, R19, 0x7ff00000, RZ, 0xfc, !PT ;  /* 0x7ff00000130c0812 */ /* 0x000fe200078efcff */
[----:B------:R-:W-:Y:S02]  /*32d0*/  @!P0 IMAD.MOV.U32 R18, RZ, RZ, RZ ;  /* 0x000000ffff128224 */ /* 0x000fe400078e00ff */
[----:B------:R-:W-:Y:S02]  /*32e0*/  @P0 IMAD.MOV.U32 R18, RZ, RZ, RZ ;  /* 0x000000ffff120224 */ /* 0x000fe400078e00ff */
[----:B------:R-:W-:Y:S01]  /*32f0*/  @P0 IMAD.MOV.U32 R19, RZ, RZ, R12 ;  /* 0x000000ffff130224 */ /* 0x000fe200078e000c */
[----:B------:R-:W-:Y:S06]  /*3300*/  BRA `(.L_x_52) ;  /* 0x0000000000087947 */ /* 0x000fec0003800000 */
.L_x_53:
[----:B------:R-:W-:Y:S01]  /*3310*/  LOP3.LUT R19, R15, 0x80000, RZ, 0xfc, !PT ;  /* 0x000800000f137812 */ /* 0x000fe200078efcff */
[----:B------:R-:W-:-:S07]  /*3320*/  IMAD.MOV.U32 R18, RZ, RZ, R14 ;  /* 0x000000ffff127224 */ /* 0x000fce00078e000e */
.L_x_52:
[----:B------:R-:W-:Y:S05]  /*3330*/  BSYNC.RECONVERGENT B1 ;  /* 0x0000000000017941 */ /* 0x000fea0003800200 */
.L_x_50:
[----:B------:R-:W-:Y:S02]  /*3340*/  IMAD.MOV.U32 R12, RZ, RZ, R8 ;  /* 0x000000ffff0c7224 */ /* 0x000fe400078e0008 */
[----:B------:R-:W-:-:S04]  /*3350*/  IMAD.MOV.U32 R13, RZ, RZ, 0x0 ;  /* 0x00000000ff0d7424 */ /* 0x000fc800078e00ff */
[----:B------:R-:W-:Y:S05]  /*3360*/  RET.REL.NODEC R12 `(_Z12randomKerneljPdiii) ;  /* 0xffffffcc0c247950 */ /* 0x000fea0003c3ffff */
.L_x_54:
        /* <DEDUP_REMOVED lines=9> */
.L_x_57:


//--------------------- .nv.global.init           --------------------------
	.section	.nv.global.init,"aw",@progbits
	.align	4
.nv.global.init:
	.type		mrg32k3aM1SubSeq,@object
	.size		mrg32k3aM1SubSeq,(mrg32k3aM2SubSeq - mrg32k3aM1SubSeq)
mrg32k3aM1SubSeq:
        /*0000*/ 	.byte	0x0b, 0xcc, 0xee, 0x04, 0x73, 0x29, 0x8b, 0x6f, 0xf6, 0x53, 0x03, 0xf6, 0x23, 0xf6, 0xea, 0xda
        /* <DEDUP_REMOVED lines=125> */
	.type		mrg32k3aM2SubSeq,@object
	.size		mrg32k3aM2SubSeq,(mrg32k3aM1 - mrg32k3aM2SubSeq)
mrg32k3aM2SubSeq:
        /* <DEDUP_REMOVED lines=126> */
	.type		mrg32k3aM1,@object
	.size		mrg32k3aM1,(mrg32k3aM1Seq - mrg32k3aM1)
mrg32k3aM1:
        /* <DEDUP_REMOVED lines=144> */
	.type		mrg32k3aM1Seq,@object
	.size		mrg32k3aM1Seq,(mrg32k3aM2 - mrg32k3aM1Seq)
mrg32k3aM1Seq:
        /* <DEDUP_REMOVED lines=144> */
	.type		mrg32k3aM2,@object
	.size		mrg32k3aM2,(mrg32k3aM2Seq - mrg32k3aM2)
mrg32k3aM2:
        /* <DEDUP_REMOVED lines=144> */
	.type		mrg32k3aM2Seq,@object
	.size		mrg32k3aM2Seq,(precalc_xorwow_matrix - mrg32k3aM2Seq)
mrg32k3aM2Seq:
        /* <DEDUP_REMOVED lines=144> */
	.type		precalc_xorwow_matrix,@object
	.size		precalc_xorwow_matrix,(precalc_xorwow_offset_matrix - precalc_xorwow_matrix)
precalc_xorwow_matrix:
        /* <DEDUP_REMOVED lines=6400> */
	.type		precalc_xorwow_offset_matrix,@object
	.size		precalc_xorwow_offset_matrix,(.L_1 - precalc_xorwow_offset_matrix)
precalc_xorwow_offset_matrix:
        /* <DEDUP_REMOVED lines=6400> */
.L_1:


//--------------------- .nv.shared.reserved.0     --------------------------
	.section	.nv.shared.reserved.0,"aw",@nobits
	.weak		__nv_reservedSMEM_offset_0_alias
	.size		__nv_reservedSMEM_offset_0_alias, 0, 64
	.other		__nv_reservedSMEM_offset_0_alias,@"STO_CUDA_RESERVED_SHARED STV_DEFAULT"
__nv_reservedSMEM_offset_0_alias:
	.zero		0
	.zero		64


//--------------------- .nv.constant0._Z12reduceKernelPdiPf --------------------------
	.section	.nv.constant0._Z12reduceKernelPdiPf,"a",@progbits
	.sectionflags	@""
	.align	4
.nv.constant0._Z12reduceKernelPdiPf:
	.zero		920


//--------------------- .nv.constant0._Z16stupidSortKernelPdi --------------------------
	.section	.nv.constant0._Z16stupidSortKernelPdi,"a",@progbits
	.sectionflags	@""
	.align	4
.nv.constant0._Z16stupidSortKernelPdi:
	.zero		908


//--------------------- .nv.constant0._Z15multiplayKenrelPdS_i --------------------------
	.section	.nv.constant0._Z15multiplayKenrelPdS_i,"a",@progbits
	.sectionflags	@""
	.align	4
.nv.constant0._Z15multiplayKenrelPdS_i:
	.zero		916


//--------------------- .nv.constant0._Z15mapPiCbrtKernelPdS_i --------------------------
	.section	.nv.constant0._Z15mapPiCbrtKernelPdS_i,"a",@progbits
	.sectionflags	@""
	.align	4
.nv.constant0._Z15mapPiCbrtKernelPdS_i:
	.zero		916


//--------------------- .nv.constant0._Z16mapSqrtCthKernelPdi --------------------------
	.section	.nv.constant0._Z16mapSqrtCthKernelPdi,"a",@progbits
	.sectionflags	@""
	.align	4
.nv.constant0._Z16mapSqrtCthKernelPdi:
	.zero		908


//--------------------- .nv.constant0._Z10copyKernelPdS_i --------------------------
	.section	.nv.constant0._Z10copyKernelPdS_i,"a",@progbits
	.sectionflags	@""
	.align	4
.nv.constant0._Z10copyKernelPdS_i:
	.zero		916


//--------------------- .nv.constant0._Z12randomKerneljPdiii --------------------------
	.section	.nv.constant0._Z12randomKerneljPdiii,"a",@progbits
	.sectionflags	@""
	.align	4
.nv.constant0._Z12randomKerneljPdiii:
	.zero		924


//--------------------- SYMBOLS --------------------------

	.type		.nv.reservedSmem.offset0,@object
	.size		.nv.reservedSmem.offset0,0x4
